//
// Generated by NVIDIA NVVM Compiler
//
// Compiler Build ID: CL-36424714
// Cuda compilation tools, release 13.0, V13.0.88
// Based on NVVM 20.0.0
//

.version 9.0
.target sm_100
.address_size 64

	// .globl	_Z19BestMutantANDOffsetP7nkTuplePcS1_PiS2_
.extern .func  (.param .b64 func_retval0) malloc
(
	.param .b64 malloc_param_0
)
;
.extern .func free
(
	.param .b64 free_param_0
)
;
.global .align 1 .b8 $str[5] = {78, 68, 69, 81};
.global .align 1 .b8 $str$1[5] = {77, 73, 76, 86};
.global .align 1 .b8 $str$2[4] = {70, 89, 87};
.global .align 1 .b8 $str$3[5] = {78, 69, 81, 75};
.global .align 1 .b8 $str$4[5] = {81, 72, 82, 75};
.global .align 1 .b8 $str$5[3] = {72, 89};
.global .align 1 .b8 $str$6[4] = {83, 84, 65};
.global .align 1 .b8 $str$7[5] = {78, 72, 81, 75};
.global .align 1 .b8 $str$8[5] = {77, 73, 76, 70};
.global .align 8 .u64 conservativeGroup[9] = {generic($str), generic($str$1), generic($str$2), generic($str$3), generic($str$4), generic($str$5), generic($str$6), generic($str$7), generic($str$8)};
.global .align 1 .b8 $str$9[4] = {83, 65, 71};
.global .align 1 .b8 $str$10[5] = {83, 71, 78, 68};
.global .align 1 .b8 $str$11[7] = {78, 69, 81, 72, 82, 75};
.global .align 1 .b8 $str$12[4] = {65, 84, 86};
.global .align 1 .b8 $str$13[5] = {83, 84, 80, 65};
.global .align 1 .b8 $str$14[7] = {78, 68, 69, 81, 72, 75};
.global .align 1 .b8 $str$15[4] = {72, 70, 89};
.global .align 1 .b8 $str$16[4] = {67, 83, 65};
.global .align 1 .b8 $str$17[5] = {83, 84, 78, 75};
.global .align 1 .b8 $str$18[7] = {83, 78, 68, 69, 81, 75};
.global .align 1 .b8 $str$19[6] = {70, 86, 76, 73, 77};
.global .align 8 .u64 semiConservativeGroup[11] = {generic($str$9), generic($str$10), generic($str$11), generic($str$12), generic($str$13), generic($str$14), generic($str$15), generic($str$16), generic($str$17), generic($str$18), generic($str$19)};
// _ZZ19BestMutantANDOffsetP7nkTuplePcS1_PiS2_E10bestOffset has been demoted
// _ZZ19BestMutantANDOffsetP7nkTuplePcS1_PiS2_E9bestScore has been demoted
// _ZZ19BestMutantANDOffsetP7nkTuplePcS1_PiS2_E10seq2Shared has been demoted
// _ZZ19BestMutantANDOffsetP7nkTuplePcS1_PiS2_E7myTuple_$_0 has been demoted
// _ZZ19BestMutantANDOffsetP7nkTuplePcS1_PiS2_E7myTuple_$_1 has been demoted

.visible .entry _Z19BestMutantANDOffsetP7nkTuplePcS1_PiS2_(
	.param .u64 .ptr .align 1 _Z19BestMutantANDOffsetP7nkTuplePcS1_PiS2__param_0,
	.param .u64 .ptr .align 1 _Z19BestMutantANDOffsetP7nkTuplePcS1_PiS2__param_1,
	.param .u64 .ptr .align 1 _Z19BestMutantANDOffsetP7nkTuplePcS1_PiS2__param_2,
	.param .u64 .ptr .align 1 _Z19BestMutantANDOffsetP7nkTuplePcS1_PiS2__param_3,
	.param .u64 .ptr .align 1 _Z19BestMutantANDOffsetP7nkTuplePcS1_PiS2__param_4
)
{
	.reg .pred 	%p<114>;
	.reg .b16 	%rs<170>;
	.reg .b32 	%r<294>;
	.reg .b64 	%rd<123>;
	// demoted variable
	.shared .align 4 .u32 _ZZ19BestMutantANDOffsetP7nkTuplePcS1_PiS2_E10bestOffset;
	// demoted variable
	.shared .align 4 .u32 _ZZ19BestMutantANDOffsetP7nkTuplePcS1_PiS2_E9bestScore;
	// demoted variable
	.shared .align 8 .u64 _ZZ19BestMutantANDOffsetP7nkTuplePcS1_PiS2_E10seq2Shared;
	// demoted variable
	.shared .align 4 .u32 _ZZ19BestMutantANDOffsetP7nkTuplePcS1_PiS2_E7myTuple_$_0;
	// demoted variable
	.shared .align 4 .u32 _ZZ19BestMutantANDOffsetP7nkTuplePcS1_PiS2_E7myTuple_$_1;
	ld.param.u64 	%rd25, [_Z19BestMutantANDOffsetP7nkTuplePcS1_PiS2__param_2];
	cvta.to.global.u64 	%rd1, %rd25;
	mov.u32 	%r124, %tid.x;
	setp.ne.s32 	%p1, %r124, 0;
	@%p1 bra 	$L__BB0_19;
	mov.b32 	%r234, 0;
	st.shared.u32 	[_ZZ19BestMutantANDOffsetP7nkTuplePcS1_PiS2_E10bestOffset], %r234;
	mov.b32 	%r126, -2147483648;
	st.shared.u32 	[_ZZ19BestMutantANDOffsetP7nkTuplePcS1_PiS2_E9bestScore], %r126;
$L__BB0_2:
	cvt.u64.u32 	%rd2, %r234;
	add.s64 	%rd26, %rd1, %rd2;
	ld.global.u8 	%rs93, [%rd26];
	setp.ne.s16 	%p2, %rs93, 0;
	add.s32 	%r234, %r234, 1;
	@%p2 bra 	$L__BB0_2;
	{ // callseq 0, 0
	.param .b64 param0;
	st.param.b64 	[param0], %rd2;
	.param .b64 retval0;
	call.uni (retval0), 
	malloc, 
	(
	param0
	);
	ld.param.b64 	%rd27, [retval0];
	} // callseq 0
	st.shared.u64 	[_ZZ19BestMutantANDOffsetP7nkTuplePcS1_PiS2_E10seq2Shared], %rd27;
	mov.b32 	%r235, 0;
	mov.u32 	%r3, %ctaid.x;
$L__BB0_4:
	mov.u32 	%r4, %r235;
	cvt.u64.u32 	%rd29, %r4;
	add.s64 	%rd30, %rd1, %rd29;
	ld.global.u8 	%rs94, [%rd30];
	setp.ne.s16 	%p3, %rs94, 0;
	add.s32 	%r235, %r4, 1;
	@%p3 bra 	$L__BB0_4;
	setp.eq.s32 	%p4, %r3, 0;
	mov.b32 	%r247, 0;
	mov.b32 	%r246, 1;
	@%p4 bra 	$L__BB0_12;
	add.s32 	%r6, %r4, -1;
	and.b32  	%r7, %r3, 3;
	setp.lt.u32 	%p5, %r3, 4;
	mov.b32 	%r246, 1;
	mov.b32 	%r247, 0;
	@%p5 bra 	$L__BB0_9;
	and.b32  	%r135, %r3, 2147483644;
	neg.s32 	%r236, %r135;
	mov.b32 	%r246, 1;
	mov.b32 	%r247, 0;
$L__BB0_8:
	setp.ge.s32 	%p6, %r246, %r6;
	add.s32 	%r136, %r246, 1;
	add.s32 	%r137, %r247, 2;
	selp.b32 	%r138, %r137, %r136, %p6;
	selp.u32 	%r139, 1, 0, %p6;
	add.s32 	%r140, %r247, %r139;
	setp.ge.s32 	%p7, %r138, %r6;
	add.s32 	%r141, %r138, 1;
	add.s32 	%r142, %r137, %r139;
	selp.b32 	%r143, %r142, %r141, %p7;
	selp.u32 	%r144, 1, 0, %p7;
	add.s32 	%r145, %r140, %r144;
	setp.ge.s32 	%p8, %r143, %r6;
	add.s32 	%r146, %r143, 1;
	add.s32 	%r147, %r142, %r144;
	selp.b32 	%r148, %r147, %r146, %p8;
	selp.u32 	%r149, 1, 0, %p8;
	add.s32 	%r150, %r145, %r149;
	setp.ge.s32 	%p9, %r148, %r6;
	add.s32 	%r151, %r148, 1;
	add.s32 	%r152, %r147, %r149;
	selp.b32 	%r246, %r152, %r151, %p9;
	selp.u32 	%r153, 1, 0, %p9;
	add.s32 	%r247, %r150, %r153;
	add.s32 	%r236, %r236, 4;
	setp.ne.s32 	%p10, %r236, 0;
	@%p10 bra 	$L__BB0_8;
$L__BB0_9:
	setp.eq.s32 	%p11, %r7, 0;
	@%p11 bra 	$L__BB0_12;
	neg.s32 	%r243, %r7;
$L__BB0_11:
	.pragma "nounroll";
	setp.ge.s32 	%p12, %r246, %r6;
	add.s32 	%r154, %r246, 1;
	add.s32 	%r155, %r247, 2;
	selp.b32 	%r246, %r155, %r154, %p12;
	selp.u32 	%r156, 1, 0, %p12;
	add.s32 	%r247, %r247, %r156;
	add.s32 	%r243, %r243, 1;
	setp.ne.s32 	%p13, %r243, 0;
	@%p13 bra 	$L__BB0_11;
$L__BB0_12:
	st.shared.u32 	[_ZZ19BestMutantANDOffsetP7nkTuplePcS1_PiS2_E7myTuple_$_0], %r247;
	st.shared.u32 	[_ZZ19BestMutantANDOffsetP7nkTuplePcS1_PiS2_E7myTuple_$_1], %r246;
	mov.b32 	%r251, 0;
	mov.u32 	%r249, %r251;
$L__BB0_13:
	mov.b32 	%r250, 0;
$L__BB0_14:
	mov.u32 	%r30, %r250;
	cvt.u64.u32 	%rd31, %r30;
	add.s64 	%rd32, %rd1, %rd31;
	ld.global.u8 	%rs95, [%rd32];
	setp.ne.s16 	%p14, %rs95, 0;
	add.s32 	%r250, %r30, 1;
	@%p14 bra 	$L__BB0_14;
	setp.ge.u32 	%p15, %r249, %r30;
	@%p15 bra 	$L__BB0_19;
	ld.shared.u32 	%r211, [_ZZ19BestMutantANDOffsetP7nkTuplePcS1_PiS2_E7myTuple_$_0];
	setp.eq.s32 	%p111, %r249, %r211;
	ld.shared.u32 	%r212, [_ZZ19BestMutantANDOffsetP7nkTuplePcS1_PiS2_E7myTuple_$_1];
	setp.eq.s32 	%p112, %r249, %r212;
	or.pred  	%p113, %p111, %p112;
	@%p113 bra 	$L__BB0_18;
	cvt.u64.u32 	%rd115, %r249;
	add.s64 	%rd116, %rd1, %rd115;
	ld.global.u8 	%rs133, [%rd116];
	ld.shared.u64 	%rd117, [_ZZ19BestMutantANDOffsetP7nkTuplePcS1_PiS2_E10seq2Shared];
	cvt.s64.s32 	%rd118, %r251;
	add.s64 	%rd119, %rd117, %rd118;
	st.u8 	[%rd119], %rs133;
	add.s32 	%r251, %r251, 1;
$L__BB0_18:
	add.s32 	%r249, %r249, 1;
	bra.uni 	$L__BB0_13;
$L__BB0_19:
	bar.sync 	0;
	ld.shared.u64 	%rd3, [_ZZ19BestMutantANDOffsetP7nkTuplePcS1_PiS2_E10seq2Shared];
	ld.global.u64 	%rd4, [conservativeGroup];
	ld.global.u64 	%rd5, [conservativeGroup+8];
	ld.global.u64 	%rd6, [conservativeGroup+16];
	ld.global.u64 	%rd7, [conservativeGroup+24];
	ld.global.u64 	%rd8, [conservativeGroup+32];
	ld.global.u64 	%rd9, [conservativeGroup+40];
	ld.global.u64 	%rd10, [conservativeGroup+48];
	ld.global.u64 	%rd11, [conservativeGroup+56];
	ld.global.u64 	%rd12, [conservativeGroup+64];
	ld.global.u64 	%rd13, [semiConservativeGroup];
	ld.global.u64 	%rd14, [semiConservativeGroup+8];
	ld.global.u64 	%rd15, [semiConservativeGroup+16];
	ld.global.u64 	%rd16, [semiConservativeGroup+24];
	ld.global.u64 	%rd17, [semiConservativeGroup+32];
	ld.global.u64 	%rd18, [semiConservativeGroup+40];
	ld.global.u64 	%rd19, [semiConservativeGroup+48];
	ld.global.u64 	%rd20, [semiConservativeGroup+56];
	mov.b32 	%r252, 0;
	ld.global.u64 	%rd21, [semiConservativeGroup+64];
	mov.u32 	%r253, %r252;
	mov.u32 	%r254, %r252;
	mov.u32 	%r255, %r252;
	mov.u32 	%r256, %r252;
$L__BB0_20:
	mov.b32 	%r257, 0;
$L__BB0_21:
	mov.u32 	%r40, %r257;
	cvt.u64.u32 	%rd33, %r40;
	add.s64 	%rd34, %rd3, %rd33;
	ld.u8 	%rs96, [%rd34];
	setp.ne.s16 	%p16, %rs96, 0;
	add.s32 	%r257, %r40, 1;
	@%p16 bra 	$L__BB0_21;
	setp.ge.u32 	%p17, %r256, %r40;
	@%p17 bra 	$L__BB0_154;
	ld.param.u64 	%rd120, [_Z19BestMutantANDOffsetP7nkTuplePcS1_PiS2__param_1];
	cvt.u64.u32 	%rd38, %r256;
	cvta.to.global.u64 	%rd39, %rd120;
	add.s64 	%rd40, %rd39, %rd38;
	ld.global.u8 	%rs1, [%rd40];
	mov.u32 	%r173, %tid.x;
	add.s32 	%r174, %r256, %r173;
	cvt.u64.u32 	%rd41, %r174;
	add.s64 	%rd42, %rd3, %rd41;
	ld.u8 	%rs2, [%rd42];
	setp.eq.s16 	%p20, %rs1, %rs2;
	@%p20 bra 	$L__BB0_153;
	ld.u8 	%rs135, [%rd4];
	setp.eq.s16 	%p21, %rs135, 0;
	@%p21 bra 	$L__BB0_38;
	mov.b32 	%r258, 0;
	mov.u16 	%rs134, %rs135;
$L__BB0_26:
	setp.eq.s16 	%p22, %rs134, %rs1;
	@%p22 bra 	$L__BB0_31;
	add.s32 	%r42, %r258, 1;
	cvt.u64.u32 	%rd43, %r258;
	add.s64 	%rd44, %rd4, %rd43;
	ld.u8 	%rs134, [%rd44+1];
	setp.ne.s16 	%p23, %rs134, 0;
	mov.u32 	%r258, %r42;
	@%p23 bra 	$L__BB0_26;
	mov.b32 	%r259, 0;
	bra.uni 	$L__BB0_30;
$L__BB0_29:
	add.s32 	%r44, %r259, 1;
	cvt.u64.u32 	%rd45, %r259;
	add.s64 	%rd46, %rd4, %rd45;
	ld.u8 	%rs135, [%rd46+1];
	setp.eq.s16 	%p25, %rs135, 0;
	mov.u32 	%r259, %r44;
	@%p25 bra 	$L__BB0_38;
$L__BB0_30:
	setp.ne.s16 	%p24, %rs135, %rs2;
	@%p24 bra 	$L__BB0_29;
$L__BB0_31:
	ld.u8 	%rs137, [%rd5];
	setp.eq.s16 	%p26, %rs137, 0;
	@%p26 bra 	$L__BB0_38;
	mov.b32 	%r260, 0;
	mov.u16 	%rs136, %rs137;
$L__BB0_33:
	setp.eq.s16 	%p27, %rs136, %rs1;
	@%p27 bra 	$L__BB0_39;
	add.s32 	%r47, %r260, 1;
	cvt.u64.u32 	%rd47, %r260;
	add.s64 	%rd48, %rd5, %rd47;
	ld.u8 	%rs136, [%rd48+1];
	setp.ne.s16 	%p28, %rs136, 0;
	mov.u32 	%r260, %r47;
	@%p28 bra 	$L__BB0_33;
	mov.b32 	%r261, 0;
$L__BB0_36:
	setp.eq.s16 	%p29, %rs137, %rs2;
	@%p29 bra 	$L__BB0_39;
	add.s32 	%r49, %r261, 1;
	cvt.u64.u32 	%rd49, %r261;
	add.s64 	%rd50, %rd5, %rd49;
	ld.u8 	%rs137, [%rd50+1];
	setp.eq.s16 	%p30, %rs137, 0;
	mov.u32 	%r261, %r49;
	@%p30 bra 	$L__BB0_38;
	bra.uni 	$L__BB0_36;
$L__BB0_38:
	add.s32 	%r253, %r253, 1;
	add.s32 	%r256, %r256, 1;
	bra.uni 	$L__BB0_20;
$L__BB0_39:
	ld.u8 	%rs139, [%rd6];
	setp.eq.s16 	%p31, %rs139, 0;
	@%p31 bra 	$L__BB0_38;
	mov.b32 	%r262, 0;
	mov.u16 	%rs138, %rs139;
$L__BB0_41:
	setp.eq.s16 	%p32, %rs138, %rs1;
	@%p32 bra 	$L__BB0_46;
	add.s32 	%r51, %r262, 1;
	cvt.u64.u32 	%rd51, %r262;
	add.s64 	%rd52, %rd6, %rd51;
	ld.u8 	%rs138, [%rd52+1];
	setp.ne.s16 	%p33, %rs138, 0;
	mov.u32 	%r262, %r51;
	@%p33 bra 	$L__BB0_41;
	mov.b32 	%r263, 0;
$L__BB0_44:
	setp.eq.s16 	%p34, %rs139, %rs2;
	@%p34 bra 	$L__BB0_46;
	add.s32 	%r53, %r263, 1;
	cvt.u64.u32 	%rd53, %r263;
	add.s64 	%rd54, %rd6, %rd53;
	ld.u8 	%rs139, [%rd54+1];
	setp.eq.s16 	%p35, %rs139, 0;
	mov.u32 	%r263, %r53;
	@%p35 bra 	$L__BB0_38;
	bra.uni 	$L__BB0_44;
$L__BB0_46:
	ld.u8 	%rs141, [%rd7];
	setp.eq.s16 	%p36, %rs141, 0;
	@%p36 bra 	$L__BB0_38;
	mov.b32 	%r264, 0;
	mov.u16 	%rs140, %rs141;
$L__BB0_48:
	setp.eq.s16 	%p37, %rs140, %rs1;
	@%p37 bra 	$L__BB0_53;
	add.s32 	%r55, %r264, 1;
	cvt.u64.u32 	%rd55, %r264;
	add.s64 	%rd56, %rd7, %rd55;
	ld.u8 	%rs140, [%rd56+1];
	setp.ne.s16 	%p38, %rs140, 0;
	mov.u32 	%r264, %r55;
	@%p38 bra 	$L__BB0_48;
	mov.b32 	%r265, 0;
$L__BB0_51:
	setp.eq.s16 	%p39, %rs141, %rs2;
	@%p39 bra 	$L__BB0_53;
	add.s32 	%r57, %r265, 1;
	cvt.u64.u32 	%rd57, %r265;
	add.s64 	%rd58, %rd7, %rd57;
	ld.u8 	%rs141, [%rd58+1];
	setp.eq.s16 	%p40, %rs141, 0;
	mov.u32 	%r265, %r57;
	@%p40 bra 	$L__BB0_38;
	bra.uni 	$L__BB0_51;
$L__BB0_53:
	ld.u8 	%rs143, [%rd8];
	setp.eq.s16 	%p41, %rs143, 0;
	@%p41 bra 	$L__BB0_38;
	mov.b32 	%r266, 0;
	mov.u16 	%rs142, %rs143;
$L__BB0_55:
	setp.eq.s16 	%p42, %rs142, %rs1;
	@%p42 bra 	$L__BB0_60;
	add.s32 	%r59, %r266, 1;
	cvt.u64.u32 	%rd59, %r266;
	add.s64 	%rd60, %rd8, %rd59;
	ld.u8 	%rs142, [%rd60+1];
	setp.ne.s16 	%p43, %rs142, 0;
	mov.u32 	%r266, %r59;
	@%p43 bra 	$L__BB0_55;
	mov.b32 	%r267, 0;
$L__BB0_58:
	setp.eq.s16 	%p44, %rs143, %rs2;
	@%p44 bra 	$L__BB0_60;
	add.s32 	%r61, %r267, 1;
	cvt.u64.u32 	%rd61, %r267;
	add.s64 	%rd62, %rd8, %rd61;
	ld.u8 	%rs143, [%rd62+1];
	setp.eq.s16 	%p45, %rs143, 0;
	mov.u32 	%r267, %r61;
	@%p45 bra 	$L__BB0_38;
	bra.uni 	$L__BB0_58;
$L__BB0_60:
	ld.u8 	%rs145, [%rd9];
	setp.eq.s16 	%p46, %rs145, 0;
	@%p46 bra 	$L__BB0_38;
	mov.b32 	%r268, 0;
	mov.u16 	%rs144, %rs145;
$L__BB0_62:
	setp.eq.s16 	%p47, %rs144, %rs1;
	@%p47 bra 	$L__BB0_67;
	add.s32 	%r63, %r268, 1;
	cvt.u64.u32 	%rd63, %r268;
	add.s64 	%rd64, %rd9, %rd63;
	ld.u8 	%rs144, [%rd64+1];
	setp.ne.s16 	%p48, %rs144, 0;
	mov.u32 	%r268, %r63;
	@%p48 bra 	$L__BB0_62;
	mov.b32 	%r269, 0;
$L__BB0_65:
	setp.eq.s16 	%p49, %rs145, %rs2;
	@%p49 bra 	$L__BB0_67;
	add.s32 	%r65, %r269, 1;
	cvt.u64.u32 	%rd65, %r269;
	add.s64 	%rd66, %rd9, %rd65;
	ld.u8 	%rs145, [%rd66+1];
	setp.eq.s16 	%p50, %rs145, 0;
	mov.u32 	%r269, %r65;
	@%p50 bra 	$L__BB0_38;
	bra.uni 	$L__BB0_65;
$L__BB0_67:
	ld.u8 	%rs147, [%rd10];
	setp.eq.s16 	%p51, %rs147, 0;
	@%p51 bra 	$L__BB0_38;
	mov.b32 	%r270, 0;
	mov.u16 	%rs146, %rs147;
$L__BB0_69:
	setp.eq.s16 	%p52, %rs146, %rs1;
	@%p52 bra 	$L__BB0_74;
	add.s32 	%r67, %r270, 1;
	cvt.u64.u32 	%rd67, %r270;
	add.s64 	%rd68, %rd10, %rd67;
	ld.u8 	%rs146, [%rd68+1];
	setp.ne.s16 	%p53, %rs146, 0;
	mov.u32 	%r270, %r67;
	@%p53 bra 	$L__BB0_69;
	mov.b32 	%r271, 0;
$L__BB0_72:
	setp.eq.s16 	%p54, %rs147, %rs2;
	@%p54 bra 	$L__BB0_74;
	add.s32 	%r69, %r271, 1;
	cvt.u64.u32 	%rd69, %r271;
	add.s64 	%rd70, %rd10, %rd69;
	ld.u8 	%rs147, [%rd70+1];
	setp.eq.s16 	%p55, %rs147, 0;
	mov.u32 	%r271, %r69;
	@%p55 bra 	$L__BB0_38;
	bra.uni 	$L__BB0_72;
$L__BB0_74:
	ld.u8 	%rs149, [%rd11];
	setp.eq.s16 	%p56, %rs149, 0;
	@%p56 bra 	$L__BB0_38;
	mov.b32 	%r272, 0;
	mov.u16 	%rs148, %rs149;
$L__BB0_76:
	setp.eq.s16 	%p57, %rs148, %rs1;
	@%p57 bra 	$L__BB0_81;
	add.s32 	%r71, %r272, 1;
	cvt.u64.u32 	%rd71, %r272;
	add.s64 	%rd72, %rd11, %rd71;
	ld.u8 	%rs148, [%rd72+1];
	setp.ne.s16 	%p58, %rs148, 0;
	mov.u32 	%r272, %r71;
	@%p58 bra 	$L__BB0_76;
	mov.b32 	%r273, 0;
$L__BB0_79:
	setp.eq.s16 	%p59, %rs149, %rs2;
	@%p59 bra 	$L__BB0_81;
	add.s32 	%r73, %r273, 1;
	cvt.u64.u32 	%rd73, %r273;
	add.s64 	%rd74, %rd11, %rd73;
	ld.u8 	%rs149, [%rd74+1];
	setp.eq.s16 	%p60, %rs149, 0;
	mov.u32 	%r273, %r73;
	@%p60 bra 	$L__BB0_38;
	bra.uni 	$L__BB0_79;
$L__BB0_81:
	ld.u8 	%rs151, [%rd12];
	setp.eq.s16 	%p61, %rs151, 0;
	@%p61 bra 	$L__BB0_38;
	mov.b32 	%r274, 0;
	mov.u16 	%rs150, %rs151;
$L__BB0_83:
	setp.eq.s16 	%p62, %rs150, %rs1;
	@%p62 bra 	$L__BB0_88;
	add.s32 	%r75, %r274, 1;
	cvt.u64.u32 	%rd75, %r274;
	add.s64 	%rd76, %rd12, %rd75;
	ld.u8 	%rs150, [%rd76+1];
	setp.ne.s16 	%p63, %rs150, 0;
	mov.u32 	%r274, %r75;
	@%p63 bra 	$L__BB0_83;
	mov.b32 	%r275, 0;
$L__BB0_86:
	setp.eq.s16 	%p64, %rs151, %rs2;
	@%p64 bra 	$L__BB0_88;
	add.s32 	%r77, %r275, 1;
	cvt.u64.u32 	%rd77, %r275;
	add.s64 	%rd78, %rd12, %rd77;
	ld.u8 	%rs151, [%rd78+1];
	setp.eq.s16 	%p65, %rs151, 0;
	mov.u32 	%r275, %r77;
	@%p65 bra 	$L__BB0_38;
	bra.uni 	$L__BB0_86;
$L__BB0_88:
	ld.u8 	%rs153, [%rd13];
	setp.eq.s16 	%p66, %rs153, 0;
	@%p66 bra 	$L__BB0_102;
	mov.b32 	%r276, 0;
	mov.u16 	%rs152, %rs153;
$L__BB0_90:
	setp.eq.s16 	%p67, %rs152, %rs1;
	@%p67 bra 	$L__BB0_95;
	add.s32 	%r78, %r276, 1;
	cvt.u64.u32 	%rd79, %r276;
	add.s64 	%rd80, %rd13, %rd79;
	ld.u8 	%rs152, [%rd80+1];
	setp.ne.s16 	%p68, %rs152, 0;
	mov.u32 	%r276, %r78;
	@%p68 bra 	$L__BB0_90;
	mov.b32 	%r277, 0;
	bra.uni 	$L__BB0_94;
$L__BB0_93:
	add.s32 	%r80, %r277, 1;
	cvt.u64.u32 	%rd81, %r277;
	add.s64 	%rd82, %rd13, %rd81;
	ld.u8 	%rs153, [%rd82+1];
	setp.eq.s16 	%p70, %rs153, 0;
	mov.u32 	%r277, %r80;
	@%p70 bra 	$L__BB0_102;
$L__BB0_94:
	setp.ne.s16 	%p69, %rs153, %rs2;
	@%p69 bra 	$L__BB0_93;
$L__BB0_95:
	ld.u8 	%rs155, [%rd14];
	setp.eq.s16 	%p71, %rs155, 0;
	@%p71 bra 	$L__BB0_102;
	mov.b32 	%r278, 0;
	mov.u16 	%rs154, %rs155;
$L__BB0_97:
	setp.eq.s16 	%p72, %rs154, %rs1;
	@%p72 bra 	$L__BB0_103;
	add.s32 	%r83, %r278, 1;
	cvt.u64.u32 	%rd83, %r278;
	add.s64 	%rd84, %rd14, %rd83;
	ld.u8 	%rs154, [%rd84+1];
	setp.ne.s16 	%p73, %rs154, 0;
	mov.u32 	%r278, %r83;
	@%p73 bra 	$L__BB0_97;
	mov.b32 	%r279, 0;
$L__BB0_100:
	setp.eq.s16 	%p74, %rs155, %rs2;
	@%p74 bra 	$L__BB0_103;
	add.s32 	%r85, %r279, 1;
	cvt.u64.u32 	%rd85, %r279;
	add.s64 	%rd86, %rd14, %rd85;
	ld.u8 	%rs155, [%rd86+1];
	setp.eq.s16 	%p75, %rs155, 0;
	mov.u32 	%r279, %r85;
	@%p75 bra 	$L__BB0_102;
	bra.uni 	$L__BB0_100;
$L__BB0_102:
	add.s32 	%r254, %r254, 1;
	add.s32 	%r256, %r256, 1;
	bra.uni 	$L__BB0_20;
$L__BB0_103:
	ld.u8 	%rs157, [%rd15];
	setp.eq.s16 	%p76, %rs157, 0;
	@%p76 bra 	$L__BB0_102;
	mov.b32 	%r280, 0;
	mov.u16 	%rs156, %rs157;
$L__BB0_105:
	setp.eq.s16 	%p77, %rs156, %rs1;
	@%p77 bra 	$L__BB0_110;
	add.s32 	%r87, %r280, 1;
	cvt.u64.u32 	%rd87, %r280;
	add.s64 	%rd88, %rd15, %rd87;
	ld.u8 	%rs156, [%rd88+1];
	setp.ne.s16 	%p78, %rs156, 0;
	mov.u32 	%r280, %r87;
	@%p78 bra 	$L__BB0_105;
	mov.b32 	%r281, 0;
$L__BB0_108:
	setp.eq.s16 	%p79, %rs157, %rs2;
	@%p79 bra 	$L__BB0_110;
	add.s32 	%r89, %r281, 1;
	cvt.u64.u32 	%rd89, %r281;
	add.s64 	%rd90, %rd15, %rd89;
	ld.u8 	%rs157, [%rd90+1];
	setp.eq.s16 	%p80, %rs157, 0;
	mov.u32 	%r281, %r89;
	@%p80 bra 	$L__BB0_102;
	bra.uni 	$L__BB0_108;
$L__BB0_110:
	ld.u8 	%rs159, [%rd16];
	setp.eq.s16 	%p81, %rs159, 0;
	@%p81 bra 	$L__BB0_102;
	mov.b32 	%r282, 0;
	mov.u16 	%rs158, %rs159;
$L__BB0_112:
	setp.eq.s16 	%p82, %rs158, %rs1;
	@%p82 bra 	$L__BB0_117;
	add.s32 	%r91, %r282, 1;
	cvt.u64.u32 	%rd91, %r282;
	add.s64 	%rd92, %rd16, %rd91;
	ld.u8 	%rs158, [%rd92+1];
	setp.ne.s16 	%p83, %rs158, 0;
	mov.u32 	%r282, %r91;
	@%p83 bra 	$L__BB0_112;
	mov.b32 	%r283, 0;
$L__BB0_115:
	setp.eq.s16 	%p84, %rs159, %rs2;
	@%p84 bra 	$L__BB0_117;
	add.s32 	%r93, %r283, 1;
	cvt.u64.u32 	%rd93, %r283;
	add.s64 	%rd94, %rd16, %rd93;
	ld.u8 	%rs159, [%rd94+1];
	setp.eq.s16 	%p85, %rs159, 0;
	mov.u32 	%r283, %r93;
	@%p85 bra 	$L__BB0_102;
	bra.uni 	$L__BB0_115;
$L__BB0_117:
	ld.u8 	%rs161, [%rd17];
	setp.eq.s16 	%p86, %rs161, 0;
	@%p86 bra 	$L__BB0_102;
	mov.b32 	%r284, 0;
	mov.u16 	%rs160, %rs161;
$L__BB0_119:
	setp.eq.s16 	%p87, %rs160, %rs1;
	@%p87 bra 	$L__BB0_124;
	add.s32 	%r95, %r284, 1;
	cvt.u64.u32 	%rd95, %r284;
	add.s64 	%rd96, %rd17, %rd95;
	ld.u8 	%rs160, [%rd96+1];
	setp.ne.s16 	%p88, %rs160, 0;
	mov.u32 	%r284, %r95;
	@%p88 bra 	$L__BB0_119;
	mov.b32 	%r285, 0;
$L__BB0_122:
	setp.eq.s16 	%p89, %rs161, %rs2;
	@%p89 bra 	$L__BB0_124;
	add.s32 	%r97, %r285, 1;
	cvt.u64.u32 	%rd97, %r285;
	add.s64 	%rd98, %rd17, %rd97;
	ld.u8 	%rs161, [%rd98+1];
	setp.eq.s16 	%p90, %rs161, 0;
	mov.u32 	%r285, %r97;
	@%p90 bra 	$L__BB0_102;
	bra.uni 	$L__BB0_122;
$L__BB0_124:
	ld.u8 	%rs163, [%rd18];
	setp.eq.s16 	%p91, %rs163, 0;
	@%p91 bra 	$L__BB0_102;
	mov.b32 	%r286, 0;
	mov.u16 	%rs162, %rs163;
$L__BB0_126:
	setp.eq.s16 	%p92, %rs162, %rs1;
	@%p92 bra 	$L__BB0_131;
	add.s32 	%r99, %r286, 1;
	cvt.u64.u32 	%rd99, %r286;
	add.s64 	%rd100, %rd18, %rd99;
	ld.u8 	%rs162, [%rd100+1];
	setp.ne.s16 	%p93, %rs162, 0;
	mov.u32 	%r286, %r99;
	@%p93 bra 	$L__BB0_126;
	mov.b32 	%r287, 0;
$L__BB0_129:
	setp.eq.s16 	%p94, %rs163, %rs2;
	@%p94 bra 	$L__BB0_131;
	add.s32 	%r101, %r287, 1;
	cvt.u64.u32 	%rd101, %r287;
	add.s64 	%rd102, %rd18, %rd101;
	ld.u8 	%rs163, [%rd102+1];
	setp.eq.s16 	%p95, %rs163, 0;
	mov.u32 	%r287, %r101;
	@%p95 bra 	$L__BB0_102;
	bra.uni 	$L__BB0_129;
$L__BB0_131:
	ld.u8 	%rs165, [%rd19];
	setp.eq.s16 	%p96, %rs165, 0;
	@%p96 bra 	$L__BB0_102;
	mov.b32 	%r288, 0;
	mov.u16 	%rs164, %rs165;
$L__BB0_133:
	setp.eq.s16 	%p97, %rs164, %rs1;
	@%p97 bra 	$L__BB0_138;
	add.s32 	%r103, %r288, 1;
	cvt.u64.u32 	%rd103, %r288;
	add.s64 	%rd104, %rd19, %rd103;
	ld.u8 	%rs164, [%rd104+1];
	setp.ne.s16 	%p98, %rs164, 0;
	mov.u32 	%r288, %r103;
	@%p98 bra 	$L__BB0_133;
	mov.b32 	%r289, 0;
$L__BB0_136:
	setp.eq.s16 	%p99, %rs165, %rs2;
	@%p99 bra 	$L__BB0_138;
	add.s32 	%r105, %r289, 1;
	cvt.u64.u32 	%rd105, %r289;
	add.s64 	%rd106, %rd19, %rd105;
	ld.u8 	%rs165, [%rd106+1];
	setp.eq.s16 	%p100, %rs165, 0;
	mov.u32 	%r289, %r105;
	@%p100 bra 	$L__BB0_102;
	bra.uni 	$L__BB0_136;
$L__BB0_138:
	ld.u8 	%rs167, [%rd20];
	setp.eq.s16 	%p101, %rs167, 0;
	@%p101 bra 	$L__BB0_102;
	mov.b32 	%r290, 0;
	mov.u16 	%rs166, %rs167;
$L__BB0_140:
	setp.eq.s16 	%p102, %rs166, %rs1;
	@%p102 bra 	$L__BB0_145;
	add.s32 	%r107, %r290, 1;
	cvt.u64.u32 	%rd107, %r290;
	add.s64 	%rd108, %rd20, %rd107;
	ld.u8 	%rs166, [%rd108+1];
	setp.ne.s16 	%p103, %rs166, 0;
	mov.u32 	%r290, %r107;
	@%p103 bra 	$L__BB0_140;
	mov.b32 	%r291, 0;
$L__BB0_143:
	setp.eq.s16 	%p104, %rs167, %rs2;
	@%p104 bra 	$L__BB0_145;
	add.s32 	%r109, %r291, 1;
	cvt.u64.u32 	%rd109, %r291;
	add.s64 	%rd110, %rd20, %rd109;
	ld.u8 	%rs167, [%rd110+1];
	setp.eq.s16 	%p105, %rs167, 0;
	mov.u32 	%r291, %r109;
	@%p105 bra 	$L__BB0_102;
	bra.uni 	$L__BB0_143;
$L__BB0_145:
	ld.u8 	%rs169, [%rd21];
	setp.eq.s16 	%p106, %rs169, 0;
	@%p106 bra 	$L__BB0_102;
	mov.b32 	%r292, 0;
	mov.u16 	%rs168, %rs169;
$L__BB0_147:
	setp.eq.s16 	%p107, %rs168, %rs1;
	@%p107 bra 	$L__BB0_152;
	add.s32 	%r111, %r292, 1;
	cvt.u64.u32 	%rd111, %r292;
	add.s64 	%rd112, %rd21, %rd111;
	ld.u8 	%rs168, [%rd112+1];
	setp.ne.s16 	%p108, %rs168, 0;
	mov.u32 	%r292, %r111;
	@%p108 bra 	$L__BB0_147;
	mov.b32 	%r293, 0;
$L__BB0_150:
	setp.eq.s16 	%p109, %rs169, %rs2;
	@%p109 bra 	$L__BB0_152;
	add.s32 	%r113, %r293, 1;
	cvt.u64.u32 	%rd113, %r293;
	add.s64 	%rd114, %rd21, %rd113;
	ld.u8 	%rs169, [%rd114+1];
	setp.eq.s16 	%p110, %rs169, 0;
	mov.u32 	%r293, %r113;
	@%p110 bra 	$L__BB0_102;
	bra.uni 	$L__BB0_150;
$L__BB0_152:
	add.s32 	%r255, %r255, 1;
	add.s32 	%r256, %r256, 1;
	bra.uni 	$L__BB0_20;
$L__BB0_153:
	add.s32 	%r252, %r252, 1;
	add.s32 	%r256, %r256, 1;
	bra.uni 	$L__BB0_20;
$L__BB0_154:
	ld.param.u64 	%rd121, [_Z19BestMutantANDOffsetP7nkTuplePcS1_PiS2__param_3];
	mov.u32 	%r123, %tid.x;
	cvta.to.global.u64 	%rd35, %rd121;
	ld.global.u32 	%r161, [%rd35];
	mul.lo.s32 	%r162, %r161, %r252;
	ld.global.u32 	%r163, [%rd35+4];
	ld.global.u32 	%r164, [%rd35+8];
	ld.global.u32 	%r165, [%rd35+12];
	mul.lo.s32 	%r166, %r163, %r253;
	mad.lo.s32 	%r167, %r164, %r254, %r166;
	mad.lo.s32 	%r168, %r165, %r255, %r167;
	sub.s32 	%r169, %r162, %r168;
	atom.shared.max.s32 	%r170, [_ZZ19BestMutantANDOffsetP7nkTuplePcS1_PiS2_E9bestScore], %r169;
	bar.sync 	0;
	ld.shared.u32 	%r171, [_ZZ19BestMutantANDOffsetP7nkTuplePcS1_PiS2_E9bestScore];
	setp.ne.s32 	%p18, %r171, %r169;
	@%p18 bra 	$L__BB0_156;
	st.shared.u32 	[_ZZ19BestMutantANDOffsetP7nkTuplePcS1_PiS2_E10bestOffset], %r123;
$L__BB0_156:
	setp.ne.s32 	%p19, %r123, 0;
	bar.sync 	0;
	@%p19 bra 	$L__BB0_158;
	trap;
$L__BB0_158:
	ld.param.u64 	%rd122, [_Z19BestMutantANDOffsetP7nkTuplePcS1_PiS2__param_4];
	bar.sync 	0;
	cvta.to.global.u64 	%rd36, %rd122;
	ld.shared.u64 	%rd37, [_ZZ19BestMutantANDOffsetP7nkTuplePcS1_PiS2_E10seq2Shared];
	{ // callseq 1, 0
	.param .b64 param0;
	st.param.b64 	[param0], %rd37;
	call.uni 
	free, 
	(
	param0
	);
	} // callseq 1
	mov.b32 	%r172, 0;
	st.global.u32 	[%rd36], %r172;
	ret;

}


// ===== COMPILED SASS (sm_100) =====

	.target	sm_100

	.elftype	@"ET_EXEC"


//--------------------- .note.nv.tkinfo           --------------------------
	.section	.note.nv.tkinfo,"",@"SHT_NOTE"
	.sectionflags	@"SHF_NOTE_NV_TKINFO"
	.tkinfo
        /*0018*/ 	.word	0x00000002
        /*0030*/ 	.string	""
        /*0030*/ 	.string	"ptxas"
        /*0030*/ 	.string	"Cuda compilation tools, release 13.0, V13.0.88"
        /*0030*/ 	.string	"Build cuda_13.0.r13.0/compiler.36424714_0"
        /*0030*/ 	.string	"-arch sm_100 -m 64 "



//--------------------- .note.nv.cuinfo           --------------------------
	.section	.note.nv.cuinfo,"",@"SHT_NOTE"
	.sectionflags	@"SHF_NOTE_NV_CUINFO"
        /*0018*/ 	.short	0x0002
        /*001a*/ 	.short	0x0064
        /*001c*/ 	.short	0x0082
	.zero		2


//--------------------- .nv.info                  --------------------------
	.section	.nv.info,"",@"SHT_CUDA_INFO"
	.align	4


	//----- nvinfo : EIATTR_REGCOUNT
	.align		4
        /*0000*/ 	.byte	0x04, 0x2f
        /*0002*/ 	.short	(.L_23 - .L_22)
	.align		4
.L_22:
        /*0004*/ 	.word	index@(_Z19BestMutantANDOffsetP7nkTuplePcS1_PiS2_)
        /*0008*/ 	.word	0x0000003c


	//----- nvinfo : EIATTR_FRAME_SIZE
	.align		4
.L_23:
        /*000c*/ 	.byte	0x04, 0x11
        /*000e*/ 	.short	(.L_25 - .L_24)
	.align		4
.L_24:
        /*0010*/ 	.word	index@(_Z19BestMutantANDOffsetP7nkTuplePcS1_PiS2_)
        /*0014*/ 	.word	0x00000000


	//----- nvinfo : EIATTR_MIN_STACK_SIZE
	.align		4
.L_25:
        /*0018*/ 	.byte	0x04, 0x12
        /*001a*/ 	.short	(.L_27 - .L_26)
	.align		4
.L_26:
        /*001c*/ 	.word	index@(_Z19BestMutantANDOffsetP7nkTuplePcS1_PiS2_)
        /*0020*/ 	.word	0x00000000
.L_27:


//--------------------- .nv.compat                --------------------------
	.section	.nv.compat,"",@"SHT_CUDA_COMPAT_INFO"
	.align	4
        /*0000*/ 	.byte	0x02, 0x09, 0x00, 0x00, 0x02, 0x02, 0x01, 0x00, 0x02, 0x05, 0x05, 0x00, 0x03, 0x07, 0x01, 0x01
        /*0010*/ 	.byte	0x02, 0x03, 0x00, 0x00, 0x02, 0x06, 0x01, 0x00, 0x04, 0x0b, 0x08, 0x00, 0x09, 0x00, 0x00, 0x00
        /*0020*/ 	.byte	0x00, 0x00, 0x00, 0x00


//--------------------- .nv.info._Z19BestMutantANDOffsetP7nkTuplePcS1_PiS2_ --------------------------
	.section	.nv.info._Z19BestMutantANDOffsetP7nkTuplePcS1_PiS2_,"",@"SHT_CUDA_INFO"
	.sectionflags	@""
	.align	4


	//----- nvinfo : EIATTR_CUDA_API_VERSION
	.align		4
        /*0000*/ 	.byte	0x04, 0x37
        /*0002*/ 	.short	(.L_29 - .L_28)
.L_28:
        /*0004*/ 	.word	0x00000082


	//----- nvinfo : EIATTR_KPARAM_INFO
	.align		4
.L_29:
        /*0008*/ 	.byte	0x04, 0x17
        /*000a*/ 	.short	(.L_31 - .L_30)
.L_30:
        /*000c*/ 	.word	0x00000000
        /*0010*/ 	.short	0x0004
        /*0012*/ 	.short	0x0020
        /*0014*/ 	.byte	0x00, 0xf5, 0x21, 0x00


	//----- nvinfo : EIATTR_KPARAM_INFO
	.align		4
.L_31:
        /*0018*/ 	.byte	0x04, 0x17
        /*001a*/ 	.short	(.L_33 - .L_32)
.L_32:
        /*001c*/ 	.word	0x00000000
        /*0020*/ 	.short	0x0003
        /*0022*/ 	.short	0x0018
        /*0024*/ 	.byte	0x00, 0xf5, 0x21, 0x00


	//----- nvinfo : EIATTR_KPARAM_INFO
	.align		4
.L_33:
        /*0028*/ 	.byte	0x04, 0x17
        /*002a*/ 	.short	(.L_35 - .L_34)
.L_34:
        /*002c*/ 	.word	0x00000000
        /*0030*/ 	.short	0x0002
        /*0032*/ 	.short	0x0010
        /*0034*/ 	.byte	0x00, 0xf5, 0x21, 0x00


	//----- nvinfo : EIATTR_KPARAM_INFO
	.align		4
.L_35:
        /*0038*/ 	.byte	0x04, 0x17
        /*003a*/ 	.short	(.L_37 - .L_36)
.L_36:
        /*003c*/ 	.word	0x00000000
        /*0040*/ 	.short	0x0001
        /*0042*/ 	.short	0x0008
        /*0044*/ 	.byte	0x00, 0xf5, 0x21, 0x00


	//----- nvinfo : EIATTR_KPARAM_INFO
	.align		4
.L_37:
        /*0048*/ 	.byte	0x04, 0x17
        /*004a*/ 	.short	(.L_39 - .L_38)
.L_38:
        /*004c*/ 	.word	0x00000000
        /*0050*/ 	.short	0x0000
        /*0052*/ 	.short	0x0000
        /*0054*/ 	.byte	0x00, 0xf5, 0x21, 0x00


	//----- nvinfo : EIATTR_SPARSE_MMA_MASK
	.align		4
.L_39:
        /*0058*/ 	.byte	0x03, 0x50
        /*005a*/ 	.short	0x0000


	//----- nvinfo : EIATTR_MAXREG_COUNT
	.align		4
        /*005c*/ 	.byte	0x03, 0x1b
        /*005e*/ 	.short	0x00ff


	//----- nvinfo : EIATTR_NUM_BARRIERS
	.align		4
        /*0060*/ 	.byte	0x02, 0x4c
        /*0062*/ 	.byte	0x01
	.zero		1


	//----- nvinfo : EIATTR_EXTERNS
	.align		4
        /*0064*/ 	.byte	0x04, 0x0f
        /*0066*/ 	.short	(.L_41 - .L_40)


	//   ....[0]....
	.align		4
.L_40:
        /*0068*/ 	.word	index@(malloc)


	//   ....[1]....
	.align		4
        /*006c*/ 	.word	index@(free)


	//----- nvinfo : EIATTR_MERCURY_ISA_VERSION
	.align		4
.L_41:
        /*0070*/ 	.byte	0x03, 0x5f
        /*0072*/ 	.short	0x0101


	//----- nvinfo : EIATTR_INT_WARP_WIDE_INSTR_OFFSETS
	.align		4
        /*0074*/ 	.byte	0x04, 0x31
        /*0076*/ 	.short	(.L_43 - .L_42)


	//   ....[0]....
.L_42:
        /*0078*/ 	.word	0x00002b90


	//   ....[1]....
        /*007c*/ 	.word	0x00002c60


	//----- nvinfo : EIATTR_VRC_CTA_INIT_COUNT
	.align		4
.L_43:
        /*0080*/ 	.byte	0x02, 0x4a
	.zero		1
	.zero		1


	//----- nvinfo : EIATTR_SYSCALL_OFFSETS
	.align		4
        /*0084*/ 	.byte	0x04, 0x46
        /*0086*/ 	.short	(.L_45 - .L_44)


	//   ....[0]....
.L_44:
        /*0088*/ 	.word	0x000001b0


	//   ....[1]....
        /*008c*/ 	.word	0x00002d70


	//----- nvinfo : EIATTR_EXIT_INSTR_OFFSETS
	.align		4
.L_45:
        /*0090*/ 	.byte	0x04, 0x1c
        /*0092*/ 	.short	(.L_47 - .L_46)


	//   ....[0]....
.L_46:
        /*0094*/ 	.word	0x00002da0


	//----- nvinfo : EIATTR_CRS_STACK_SIZE
	.align		4
.L_47:
        /*0098*/ 	.byte	0x04, 0x1e
        /*009a*/ 	.short	(.L_49 - .L_48)
.L_48:
        /*009c*/ 	.word	0x00000000


	//----- nvinfo : EIATTR_CBANK_PARAM_SIZE
	.align		4
.L_49:
        /*00a0*/ 	.byte	0x03, 0x19
        /*00a2*/ 	.short	0x0028


	//----- nvinfo : EIATTR_PARAM_CBANK
	.align		4
        /*00a4*/ 	.byte	0x04, 0x0a
        /*00a6*/ 	.short	(.L_51 - .L_50)
	.align		4
.L_50:
        /*00a8*/ 	.word	index@(.nv.constant0._Z19BestMutantANDOffsetP7nkTuplePcS1_PiS2_)
        /*00ac*/ 	.short	0x0380
        /*00ae*/ 	.short	0x0028


	//----- nvinfo : EIATTR_SW_WAR
	.align		4
.L_51:
        /*00b0*/ 	.byte	0x04, 0x36
        /*00b2*/ 	.short	(.L_53 - .L_52)
.L_52:
        /*00b4*/ 	.word	0x00000008
.L_53:


//--------------------- .nv.callgraph             --------------------------
	.section	.nv.callgraph,"",@"SHT_CUDA_CALLGRAPH"
	.align	4
	.sectionentsize	8
	.align		4
        /*0000*/ 	.word	0x00000000
	.align		4
        /*0004*/ 	.word	0xffffffff
	.align		4
        /*0008*/ 	.word	index@(_Z19BestMutantANDOffsetP7nkTuplePcS1_PiS2_)
	.align		4
        /*000c*/ 	.word	index@(free)
	.align		4
        /*0010*/ 	.word	index@(_Z19BestMutantANDOffsetP7nkTuplePcS1_PiS2_)
	.align		4
        /*0014*/ 	.word	index@(malloc)
	.align		4
        /*0018*/ 	.word	0x00000000
	.align		4
        /*001c*/ 	.word	0xfffffffe
	.align		4
        /*0020*/ 	.word	0x00000000
	.align		4
        /*0024*/ 	.word	0xfffffffd
	.align		4
        /*0028*/ 	.word	0x00000000
	.align		4
        /*002c*/ 	.word	0xfffffffc


//--------------------- .nv.constant4             --------------------------
	.section	.nv.constant4,"a",@progbits
	.align	8
	.align		8
.nv.constant4:
        /*0000*/ 	.dword	malloc
	.align		8
        /*0008*/ 	.dword	free
	.align		8
        /*0010*/ 	.dword	$str
	.align		8
        /*0018*/ 	.dword	$str$1
	.align		8
        /*0020*/ 	.dword	$str$2
	.align		8
        /*0028*/ 	.dword	$str$3
	.align		8
        /*0030*/ 	.dword	$str$4
	.align		8
        /*0038*/ 	.dword	$str$5
	.align		8
        /*0040*/ 	.dword	$str$6
	.align		8
        /*0048*/ 	.dword	$str$7
	.align		8
        /*0050*/ 	.dword	$str$8
	.align		8
        /*0058*/ 	.dword	conservativeGroup
	.align		8
        /*0060*/ 	.dword	$str$9
	.align		8
        /*0068*/ 	.dword	$str$10
	.align		8
        /*0070*/ 	.dword	$str$11
	.align		8
        /*0078*/ 	.dword	$str$12
	.align		8
        /*0080*/ 	.dword	$str$13
	.align		8
        /*0088*/ 	.dword	$str$14
	.align		8
        /*0090*/ 	.dword	$str$15
	.align		8
        /*0098*/ 	.dword	$str$16
	.align		8
        /*00a0*/ 	.dword	$str$17
	.align		8
        /*00a8*/ 	.dword	$str$18
	.align		8
        /*00b0*/ 	.dword	$str$19
	.align		8
        /*00b8*/ 	.dword	semiConservativeGroup


//--------------------- .text._Z19BestMutantANDOffsetP7nkTuplePcS1_PiS2_ --------------------------
	.section	.text._Z19BestMutantANDOffsetP7nkTuplePcS1_PiS2_,"ax",@progbits
	.align	128
        .global         _Z19BestMutantANDOffsetP7nkTuplePcS1_PiS2_
        .type           _Z19BestMutantANDOffsetP7nkTuplePcS1_PiS2_,@function
        .size           _Z19BestMutantANDOffsetP7nkTuplePcS1_PiS2_,(.L_x_94 - _Z19BestMutantANDOffsetP7nkTuplePcS1_PiS2_)
        .other          _Z19BestMutantANDOffsetP7nkTuplePcS1_PiS2_,@"STO_CUDA_ENTRY STV_DEFAULT"
_Z19BestMutantANDOffsetP7nkTuplePcS1_PiS2_:
.text._Z19BestMutantANDOffsetP7nkTuplePcS1_PiS2_:
[----:B------:R-:W0:Y:S01]  /*0000*/  LDC R1, c[0x0][0x37c] ;  /* 0x0000df00ff017b82 */ /* 0x000e220000000800 */
[----:B------:R-:W1:Y:S01]  /*0010*/  S2R R0, SR_TID.X ;  /* 0x0000000000007919 */ /* 0x000e620000002100 */
[----:B------:R-:W2:Y:S01]  /*0020*/  LDCU.64 UR36, c[0x0][0x358] ;  /* 0x00006b00ff2477ac */ /* 0x000ea20008000a00 */
[----:B-1----:R-:W-:-:S13]  /*0030*/  ISETP.NE.AND P0, PT, R0, RZ, PT ;  /* 0x000000ff0000720c */ /* 0x002fda0003f05270 */
[----:B--2---:R-:W-:Y:S05]  /*0040*/  @P0 BRA `(.L_x_0) ;  /* 0x00000008000c0947 */ /* 0x004fea0003800000 */
[----:B------:R-:W1:Y:S01]  /*0050*/  S2UR UR5, SR_CgaCtaId ;  /* 0x00000000000579c3 */ /* 0x000e620000008800 */
[----:B------:R-:W-:Y:S01]  /*0060*/  UMOV UR4, 0x400 ;  /* 0x0000040000047882 */ /* 0x000fe20000000000 */
[----:B------:R-:W-:Y:S01]  /*0070*/  IMAD.MOV.U32 R3, RZ, RZ, -0x80000000 ;  /* 0x80000000ff037424 */ /* 0x000fe200078e00ff */
[----:B------:R-:W2:Y:S01]  /*0080*/  LDCU.64 UR8, c[0x0][0x390] ;  /* 0x00007200ff0877ac */ /* 0x000ea20008000a00 */
[----:B------:R-:W-:Y:S01]  /*0090*/  IMAD.MOV.U32 R2, RZ, RZ, RZ ;  /* 0x000000ffff027224 */ /* 0x000fe200078e00ff */
[----:B-1----:R-:W-:-:S09]  /*00a0*/  ULEA UR4, UR5, UR4, 0x18 ;  /* 0x0000000405047291 */ /* 0x002fd2000f8ec0ff */
[----:B------:R1:W-:Y:S01]  /*00b0*/  STS.64 [UR4], R2 ;  /* 0x00000002ff007988 */ /* 0x0003e20008000a04 */
[----:B--2---:R-:W-:-:S05]  /*00c0*/  UMOV UR4, URZ ;  /* 0x000000ff00047c82 */ /* 0x004fca0008000000 */
.L_x_1:
[----:B------:R-:W-:-:S04]  /*00d0*/  UIADD3 UR5, UP0, UPT, UR4, UR8, URZ ;  /* 0x0000000804057290 */ /* 0x000fc8000ff1e0ff */
[----:B------:R-:W-:Y:S02]  /*00e0*/  UIADD3.X UR6, UPT, UPT, URZ, UR9, URZ, UP0, !UPT ;  /* 0x00000009ff067290 */ /* 0x000fe400087fe4ff */
[----:B-1----:R-:W-:-:S04]  /*00f0*/  IMAD.U32 R2, RZ, RZ, UR5 ;  /* 0x00000005ff027e24 */ /* 0x002fc8000f8e00ff */
[----:B------:R-:W-:-:S05]  /*0100*/  IMAD.U32 R3, RZ, RZ, UR6 ;  /* 0x00000006ff037e24 */ /* 0x000fca000f8e00ff */
[----:B------:R-:W2:Y:S01]  /*0110*/  LDG.E.U8 R2, desc[UR36][R2.64] ;  /* 0x0000002402027981 */ /* 0x000ea2000c1e1100 */
[----:B------:R-:W-:Y:S01]  /*0120*/  UMOV UR5, UR4 ;  /* 0x0000000400057c82 */ /* 0x000fe20008000000 */
[----:B------:R-:W-:Y:S01]  /*0130*/  UIADD3 UR4, UPT, UPT, UR4, 0x1, URZ ;  /* 0x0000000104047890 */ /* 0x000fe2000fffe0ff */
[----:B--2---:R-:W-:-:S13]  /*0140*/  ISETP.NE.AND P0, PT, R2, RZ, PT ;  /* 0x000000ff0200720c */ /* 0x004fda0003f05270 */
[----:B------:R-:W-:Y:S05]  /*0150*/  @P0 BRA `(.L_x_1) ;  /* 0xfffffffc00dc0947 */ /* 0x000fea000383ffff */
[----:B------:R-:W-:Y:S01]  /*0160*/  MOV R0, 0x0 ;  /* 0x0000000000007802 */ /* 0x000fe20000000f00 */
[----:B------:R-:W-:Y:S02]  /*0170*/  IMAD.U32 R4, RZ, RZ, UR5 ;  /* 0x00000005ff047e24 */ /* 0x000fe4000f8e00ff */
[----:B------:R-:W-:Y:S01]  /*0180*/  IMAD.MOV.U32 R5, RZ, RZ, RZ ;  /* 0x000000ffff057224 */ /* 0x000fe200078e00ff */
[----:B------:R1:W2:Y:S06]  /*0190*/  LDC.64 R2, c[0x4][R0] ;  /* 0x0100000000027b82 */ /* 0x0002ac0000000a00 */
[----:B------:R-:W-:-:S07]  /*01a0*/  LEPC R20, `(.L_x_2) ;  /* 0x000000001014794e */ /* 0x000fce0000000000 */
[----:B012---:R-:W-:Y:S05]  /*01b0*/  CALL.ABS.NOINC R2 ;  /* 0x0000000002007343 */ /* 0x007fea0003c00000 */
.L_x_2:
[----:B------:R-:W0:Y:S01]  /*01c0*/  S2R R3, SR_CgaCtaId ;  /* 0x0000000000037919 */ /* 0x000e220000008800 */
[----:B------:R-:W-:Y:S01]  /*01d0*/  MOV R0, 0x400 ;  /* 0x0000040000007802 */ /* 0x000fe20000000f00 */
[----:B------:R-:W-:Y:S01]  /*01e0*/  BSSY.RECONVERGENT B0, `(.L_x_3) ;  /* 0x000000d000007945 */ /* 0x000fe20003800200 */
[----:B------:R-:W1:Y:S02]  /*01f0*/  S2R R6, SR_CTAID.X ;  /* 0x0000000000067919 */ /* 0x000e640000002500 */
[----:B0-----:R-:W-:Y:S01]  /*0200*/  LEA R11, R3, R0, 0x18 ;  /* 0x00000000030b7211 */ /* 0x001fe200078ec0ff */
[----:B------:R-:W-:-:S04]  /*0210*/  IMAD.MOV.U32 R0, RZ, RZ, RZ ;  /* 0x000000ffff007224 */ /* 0x000fc800078e00ff */
[----:B-1----:R0:W-:Y:S03]  /*0220*/  STS.64 [R11+0x8], R4 ;  /* 0x000008040b007388 */ /* 0x0021e60000000a00 */
.L_x_4:
[----:B------:R-:W1:Y:S02]  /*0230*/  LDCU.64 UR4, c[0x0][0x390] ;  /* 0x00007200ff0477ac */ /* 0x000e640008000a00 */
[----:B-1----:R-:W-:-:S05]  /*0240*/  IADD3 R2, P0, PT, R0, UR4, RZ ;  /* 0x0000000400027c10 */ /* 0x002fca000ff1e0ff */
[----:B------:R-:W-:-:S05]  /*0250*/  IMAD.X R3, RZ, RZ, UR5, P0 ;  /* 0x00000005ff037e24 */ /* 0x000fca00080e06ff */
[----:B------:R-:W2:Y:S01]  /*0260*/  LDG.E.U8 R2, desc[UR36][R2.64] ;  /* 0x0000002402027981 */ /* 0x000ea2000c1e1100 */
[----:B0-----:R-:W-:Y:S02]  /*0270*/  IMAD.MOV.U32 R4, RZ, RZ, R0 ;  /* 0x000000ffff047224 */ /* 0x001fe400078e0000 */
[----:B------:R-:W-:Y:S01]  /*0280*/  VIADD R0, R0, 0x1 ;  /* 0x0000000100007836 */ /* 0x000fe20000000000 */
[----:B--2---:R-:W-:-:S13]  /*0290*/  ISETP.NE.AND P0, PT, R2, RZ, PT ;  /* 0x000000ff0200720c */ /* 0x004fda0003f05270 */
[----:B------:R-:W-:Y:S05]  /*02a0*/  @P0 BRA `(.L_x_4) ;  /* 0xfffffffc00e00947 */ /* 0x000fea000383ffff */
[----:B------:R-:W-:Y:S05]  /*02b0*/  BSYNC.RECONVERGENT B0 ;  /* 0x0000000000007941 */ /* 0x000fea0003800200 */
.L_x_3:
[----:B------:R-:W-:Y:S01]  /*02c0*/  ISETP.NE.AND P0, PT, R6, RZ, PT ;  /* 0x000000ff0600720c */ /* 0x000fe20003f05270 */
[----:B------:R-:W-:Y:S02]  /*02d0*/  IMAD.MOV.U32 R2, RZ, RZ, RZ ;  /* 0x000000ffff027224 */ /* 0x000fe400078e00ff */
[----:B------:R-:W-:-:S10]  /*02e0*/  IMAD.MOV.U32 R3, RZ, RZ, 0x1 ;  /* 0x00000001ff037424 */ /* 0x000fd400078e00ff */
[----:B------:R-:W-:Y:S05]  /*02f0*/  @!P0 BRA `(.L_x_5) ;  /* 0x0000000000cc8947 */ /* 0x000fea0003800000 */
[----:B------:R-:W-:Y:S01]  /*0300*/  ISETP.GE.U32.AND P1, PT, R6, 0x4, PT ;  /* 0x000000040600780c */ /* 0x000fe20003f26070 */
[----:B------:R-:W-:Y:S01]  /*0310*/  VIADD R8, R4, 0xffffffff ;  /* 0xffffffff04087836 */ /* 0x000fe20000000000 */
[----:B------:R-:W-:Y:S01]  /*0320*/  LOP3.LUT R0, R6, 0x3, RZ, 0xc0, !PT ;  /* 0x0000000306007812 */ /* 0x000fe200078ec0ff */
[----:B------:R-:W-:Y:S02]  /*0330*/  IMAD.MOV.U32 R3, RZ, RZ, 0x1 ;  /* 0x00000001ff037424 */ /* 0x000fe400078e00ff */
[----:B------:R-:W-:Y:S01]  /*0340*/  IMAD.MOV.U32 R2, RZ, RZ, RZ ;  /* 0x000000ffff027224 */ /* 0x000fe200078e00ff */
[----:B------:R-:W-:-:S07]  /*0350*/  ISETP.NE.AND P0, PT, R0, RZ, PT ;  /* 0x000000ff0000720c */ /* 0x000fce0003f05270 */
[----:B------:R-:W-:Y:S06]  /*0360*/  @!P1 BRA `(.L_x_6) ;  /* 0x00000000007c9947 */ /* 0x000fec0003800000 */
[----:B------:R-:W-:Y:S01]  /*0370*/  LOP3.LUT R4, R6, 0x7ffffffc, RZ, 0xc0, !PT ;  /* 0x7ffffffc06047812 */ /* 0x000fe200078ec0ff */
[----:B------:R-:W-:Y:S01]  /*0380*/  BSSY.RECONVERGENT B0, `(.L_x_6) ;  /* 0x000001d000007945 */ /* 0x000fe20003800200 */
[----:B------:R-:W-:Y:S02]  /*0390*/  IMAD.MOV.U32 R3, RZ, RZ, 0x1 ;  /* 0x00000001ff037424 */ /* 0x000fe400078e00ff */
[----:B------:R-:W-:Y:S02]  /*03a0*/  IMAD.MOV.U32 R2, RZ, RZ, RZ ;  /* 0x000000ffff027224 */ /* 0x000fe400078e00ff */
[----:B------:R-:W-:-:S07]  /*03b0*/  IMAD.MOV R4, RZ, RZ, -R4 ;  /* 0x000000ffff047224 */ /* 0x000fce00078e0a04 */
.L_x_7:
[C---:B------:R-:W-:Y:S01]  /*03c0*/  ISETP.GE.AND P1, PT, R3.reuse, R8, PT ;  /* 0x000000080300720c */ /* 0x040fe20003f26270 */
[----:B------:R-:W-:Y:S02]  /*03d0*/  VIADD R3, R3, 0x1 ;  /* 0x0000000103037836 */ /* 0x000fe40000000000 */
[----:B------:R-:W-:Y:S01]  /*03e0*/  VIADD R6, R2, 0x2 ;  /* 0x0000000202067836 */ /* 0x000fe20000000000 */
[----:B------:R-:W-:Y:S01]  /*03f0*/  SEL R5, RZ, 0x1, !P1 ;  /* 0x00000001ff057807 */ /* 0x000fe20004800000 */
[----:B------:R-:W-:-:S03]  /*0400*/  VIADD R4, R4, 0x4 ;  /* 0x0000000404047836 */ /* 0x000fc60000000000 */
[C---:B------:R-:W-:Y:S01]  /*0410*/  SEL R3, R6.reuse, R3, P1 ;  /* 0x0000000306037207 */ /* 0x040fe20000800000 */
[----:B------:R-:W-:-:S03]  /*0420*/  IMAD.IADD R6, R6, 0x1, R5 ;  /* 0x0000000106067824 */ /* 0x000fc600078e0205 */
[C---:B------:R-:W-:Y:S01]  /*0430*/  ISETP.GE.AND P1, PT, R3.reuse, R8, PT ;  /* 0x000000080300720c */ /* 0x040fe20003f26270 */
[----:B------:R-:W-:-:S03]  /*0440*/  VIADD R3, R3, 0x1 ;  /* 0x0000000103037836 */ /* 0x000fc60000000000 */
[----:B------:R-:W-:Y:S02]  /*0450*/  SEL R7, RZ, 0x1, !P1 ;  /* 0x00000001ff077807 */ /* 0x000fe40004800000 */
[C---:B------:R-:W-:Y:S02]  /*0460*/  SEL R3, R6.reuse, R3, P1 ;  /* 0x0000000306037207 */ /* 0x040fe40000800000 */
[----:B------:R-:W-:Y:S01]  /*0470*/  IADD3 R2, PT, PT, R7, R2, R5 ;  /* 0x0000000207027210 */ /* 0x000fe20007ffe005 */
[----:B------:R-:W-:Y:S01]  /*0480*/  IMAD.IADD R6, R6, 0x1, R7 ;  /* 0x0000000106067824 */ /* 0x000fe200078e0207 */
[C---:B------:R-:W-:Y:S01]  /*0490*/  ISETP.GE.AND P2, PT, R3.reuse, R8, PT ;  /* 0x000000080300720c */ /* 0x040fe20003f46270 */
[----:B------:R-:W-:-:S03]  /*04a0*/  VIADD R3, R3, 0x1 ;  /* 0x0000000103037836 */ /* 0x000fc60000000000 */
[----:B------:R-:W-:Y:S02]  /*04b0*/  SEL R5, RZ, 0x1, !P2 ;  /* 0x00000001ff057807 */ /* 0x000fe40005000000 */
[----:B------:R-:W-:Y:S02]  /*04c0*/  SEL R3, R6, R3, P2 ;  /* 0x0000000306037207 */ /* 0x000fe40001000000 */
[----:B------:R-:W-:Y:S01]  /*04d0*/  ISETP.NE.AND P2, PT, R4, RZ, PT ;  /* 0x000000ff0400720c */ /* 0x000fe20003f45270 */
[----:B------:R-:W-:Y:S01]  /*04e0*/  IMAD.IADD R7, R2, 0x1, R5 ;  /* 0x0000000102077824 */ /* 0x000fe200078e0205 */
[C---:B------:R-:W-:Y:S01]  /*04f0*/  ISETP.GE.AND P1, PT, R3.reuse, R8, PT ;  /* 0x000000080300720c */ /* 0x040fe20003f26270 */
[----:B------:R-:W-:Y:S02]  /*0500*/  VIADD R3, R3, 0x1 ;  /* 0x0000000103037836 */ /* 0x000fe40000000000 */
[----:B------:R-:W-:-:S10]  /*0510*/  VIADD R2, R7, 0x1 ;  /* 0x0000000107027836 */ /* 0x000fd40000000000 */
[----:B------:R-:W-:Y:S02]  /*0520*/  @P1 IMAD.IADD R3, R6, 0x1, R5 ;  /* 0x0000000106031824 */ /* 0x000fe400078e0205 */
[----:B------:R-:W-:Y:S01]  /*0530*/  @!P1 IMAD.MOV R2, RZ, RZ, R7 ;  /* 0x000000ffff029224 */ /* 0x000fe200078e0207 */
[----:B------:R-:W-:Y:S06]  /*0540*/  @P2 BRA `(.L_x_7) ;  /* 0xfffffffc009c2947 */ /* 0x000fec000383ffff */
[----:B------:R-:W-:Y:S05]  /*0550*/  BSYNC.RECONVERGENT B0 ;  /* 0x0000000000007941 */ /* 0x000fea0003800200 */
.L_x_6:
[----:B------:R-:W-:Y:S04]  /*0560*/  BSSY.RECONVERGENT B0, `(.L_x_5) ;  /* 0x000000c000007945 */ /* 0x000fe80003800200 */
[----:B------:R-:W-:Y:S05]  /*0570*/  @!P0 BRA `(.L_x_8) ;  /* 0x0000000000288947 */ /* 0x000fea0003800000 */
[----:B------:R-:W-:-:S07]  /*0580*/  IMAD.MOV R0, RZ, RZ, -R0 ;  /* 0x000000ffff007224 */ /* 0x000fce00078e0a00 */
.L_x_9:
[----:B------:R-:W-:Y:S01]  /*0590*/  VIADD R0, R0, 0x1 ;  /* 0x0000000100007836 */ /* 0x000fe20000000000 */
[C---:B------:R-:W-:Y:S01]  /*05a0*/  ISETP.GE.AND P1, PT, R3.reuse, R8, PT ;  /* 0x000000080300720c */ /* 0x040fe20003f26270 */
[----:B------:R-:W-:Y:S02]  /*05b0*/  VIADD R4, R2, 0x1 ;  /* 0x0000000102047836 */ /* 0x000fe40000000000 */
[----:B------:R-:W-:Y:S01]  /*05c0*/  VIADD R3, R3, 0x1 ;  /* 0x0000000103037836 */ /* 0x000fe20000000000 */
[----:B------:R-:W-:-:S09]  /*05d0*/  ISETP.NE.AND P0, PT, R0, RZ, PT ;  /* 0x000000ff0000720c */ /* 0x000fd20003f05270 */
[----:B------:R-:W-:Y:S02]  /*05e0*/  @!P1 IMAD.MOV R4, RZ, RZ, R2 ;  /* 0x000000ffff049224 */ /* 0x000fe400078e0202 */
[----:B------:R-:W-:Y:S02]  /*05f0*/  @P1 VIADD R3, R2, 0x2 ;  /* 0x0000000202031836 */ /* 0x000fe40000000000 */
[----:B------:R-:W-:Y:S01]  /*0600*/  IMAD.MOV.U32 R2, RZ, RZ, R4 ;  /* 0x000000ffff027224 */ /* 0x000fe200078e0004 */
[----:B------:R-:W-:Y:S06]  /*0610*/  @P0 BRA `(.L_x_9) ;  /* 0xfffffffc00dc0947 */ /* 0x000fec000383ffff */
.L_x_8:
[----:B------:R-:W-:Y:S05]  /*0620*/  BSYNC.RECONVERGENT B0 ;  /* 0x0000000000007941 */ /* 0x000fea0003800200 */
.L_x_5:
[----:B------:R0:W-:Y:S01]  /*0630*/  STS.64 [R11+0x10], R2 ;  /* 0x000010020b007388 */ /* 0x0001e20000000a00 */
[----:B------:R-:W-:Y:S01]  /*0640*/  BSSY.RECONVERGENT B0, `(.L_x_0) ;  /* 0x0000023000007945 */ /* 0x000fe20003800200 */
[----:B------:R-:W-:Y:S02]  /*0650*/  IMAD.MOV.U32 R7, RZ, RZ, RZ ;  /* 0x000000ffff077224 */ /* 0x000fe400078e00ff */
[----:B------:R-:W-:-:S07]  /*0660*/  IMAD.MOV.U32 R9, RZ, RZ, RZ ;  /* 0x000000ffff097224 */ /* 0x000fce00078e00ff */
.L_x_15:
[----:B0-----:R-:W0:Y:S01]  /*0670*/  LDC.64 R10, c[0x0][0x390] ;  /* 0x0000e400ff0a7b82 */ /* 0x001e220000000a00 */
[----:B------:R-:W-:Y:S01]  /*0680*/  BSSY.RECONVERGENT B1, `(.L_x_10) ;  /* 0x0000009000017945 */ /* 0x000fe20003800200 */
[----:B------:R-:W-:-:S07]  /*0690*/  IMAD.MOV.U32 R5, RZ, RZ, RZ ;  /* 0x000000ffff057224 */ /* 0x000fce00078e00ff */
.L_x_11:
[----:B0-----:R-:W-:-:S05]  /*06a0*/  IADD3 R2, P0, PT, R5, R10, RZ ;  /* 0x0000000a05027210 */ /* 0x001fca0007f1e0ff */
[----:B------:R-:W-:-:S05]  /*06b0*/  IMAD.X R3, RZ, RZ, R11, P0 ;  /* 0x000000ffff037224 */ /* 0x000fca00000e060b */
[----:B------:R-:W2:Y:S01]  /*06c0*/  LDG.E.U8 R2, desc[UR36][R2.64] ;  /* 0x0000002402027981 */ /* 0x000ea2000c1e1100 */
[----:B------:R-:W-:Y:S02]  /*06d0*/  IMAD.MOV.U32 R0, RZ, RZ, R5 ;  /* 0x000000ffff007224 */ /* 0x000fe400078e0005 */
[----:B------:R-:W-:Y:S01]  /*06e0*/  VIADD R5, R5, 0x1 ;  /* 0x0000000105057836 */ /* 0x000fe20000000000 */
[----:B--2---:R-:W-:-:S13]  /*06f0*/  ISETP.NE.AND P0, PT, R2, RZ, PT ;  /* 0x000000ff0200720c */ /* 0x004fda0003f05270 */
[----:B------:R-:W-:Y:S05]  /*0700*/  @P0 BRA `(.L_x_11) ;  /* 0xfffffffc00e40947 */ /* 0x000fea000383ffff */
[----:B------:R-:W-:Y:S05]  /*0710*/  BSYNC.RECONVERGENT B1 ;  /* 0x0000000000017941 */ /* 0x000fea0003800200 */
.L_x_10:
[----:B------:R-:W-:-:S13]  /*0720*/  ISETP.GE.U32.AND P0, PT, R9, R0, PT ;  /* 0x000000000900720c */ /* 0x000fda0003f06070 */
[----:B------:R-:W-:Y:S05]  /*0730*/  @P0 BRA `(.L_x_12) ;  /* 0x00000000004c0947 */ /* 0x000fea0003800000 */
[----:B------:R-:W0:Y:S01]  /*0740*/  S2R R3, SR_CgaCtaId ;  /* 0x0000000000037919 */ /* 0x000e220000008800 */
[----:B------:R-:W-:Y:S01]  /*0750*/  MOV R0, 0x400 ;  /* 0x0000040000007802 */ /* 0x000fe20000000f00 */
[----:B------:R-:W-:Y:S03]  /*0760*/  BSSY.RECONVERGENT B1, `(.L_x_13) ;  /* 0x000000e000017945 */ /* 0x000fe60003800200 */
[----:B0-----:R-:W-:-:S05]  /*0770*/  LEA R0, R3, R0, 0x18 ;  /* 0x0000000003007211 */ /* 0x001fca00078ec0ff */
[----:B------:R-:W0:Y:S02]  /*0780*/  LDS.64 R2, [R0+0x10] ;  /* 0x0000100000027984 */ /* 0x000e240000000a00 */
[----:B0-----:R-:W-:-:S04]  /*0790*/  ISETP.NE.AND P0, PT, R9, R3, PT ;  /* 0x000000030900720c */ /* 0x001fc80003f05270 */
[----:B------:R-:W-:-:S13]  /*07a0*/  ISETP.EQ.OR P0, PT, R9, R2, !P0 ;  /* 0x000000020900720c */ /* 0x000fda0004702670 */
[----:B------:R-:W-:Y:S05]  /*07b0*/  @P0 BRA `(.L_x_14) ;  /* 0x0000000000200947 */ /* 0x000fea0003800000 */
[----:B------:R-:W-:Y:S01]  /*07c0*/  IADD3 R4, P0, PT, R9, R10, RZ ;  /* 0x0000000a09047210 */ /* 0x000fe20007f1e0ff */
[----:B------:R-:W0:Y:S04]  /*07d0*/  LDS.64 R2, [R0+0x8] ;  /* 0x0000080000027984 */ /* 0x000e280000000a00 */
[----:B------:R-:W-:-:S06]  /*07e0*/  IMAD.X R5, RZ, RZ, R11, P0 ;  /* 0x000000ffff057224 */ /* 0x000fcc00000e060b */
[----:B------:R-:W2:Y:S01]  /*07f0*/  LDG.E.U8 R5, desc[UR36][R4.64] ;  /* 0x0000002404057981 */ /* 0x000ea2000c1e1100 */
[----:B0-----:R-:W-:-:S04]  /*0800*/  IADD3 R2, P0, PT, R7, R2, RZ ;  /* 0x0000000207027210 */ /* 0x001fc80007f1e0ff */
[C---:B------:R-:W-:Y:S01]  /*0810*/  LEA.HI.X.SX32 R3, R7.reuse, R3, 0x1, P0 ;  /* 0x0000000307037211 */ /* 0x040fe200000f0eff */
[----:B------:R-:W-:-:S04]  /*0820*/  VIADD R7, R7, 0x1 ;  /* 0x0000000107077836 */ /* 0x000fc80000000000 */
[----:B--2---:R0:W-:Y:S04]  /*0830*/  ST.E.U8 desc[UR36][R2.64], R5 ;  /* 0x0000000502007985 */ /* 0x0041e8000c101124 */
.L_x_14:
[----:B------:R-:W-:Y:S05]  /*0840*/  BSYNC.RECONVERGENT B1 ;  /* 0x0000000000017941 */ /* 0x000fea0003800200 */
.L_x_13:
[----:B------:R-:W-:Y:S01]  /*0850*/  VIADD R9, R9, 0x1 ;  /* 0x0000000109097836 */ /* 0x000fe20000000000 */
[----:B------:R-:W-:Y:S06]  /*0860*/  BRA `(.L_x_15) ;  /* 0xfffffffc00807947 */ /* 0x000fec000383ffff */
.L_x_12:
[----:B------:R-:W-:Y:S05]  /*0870*/  BSYNC.RECONVERGENT B0 ;  /* 0x0000000000007941 */ /* 0x000fea0003800200 */
.L_x_0:
[----:B------:R-:W-:Y:S05]  /*0880*/  WARPSYNC.ALL ;  /* 0x0000000000007948 */ /* 0x000fea0003800000 */
[----:B------:R-:W1:Y:S08]  /*0890*/  LDC.64 R6, c[0x4][0xb8] ;  /* 0x01002e00ff067b82 */ /* 0x000e700000000a00 */
[----:B------:R-:W-:Y:S08]  /*08a0*/  BAR.SYNC.DEFER_BLOCKING 0x0 ;  /* 0x0000000000007b1d */ /* 0x000ff00000010000 */
[----:B------:R-:W2:Y:S01]  /*08b0*/  LDC.64 R2, c[0x4][0x58] ;  /* 0x01001600ff027b82 */ /* 0x000ea20000000a00 */
[----:B-1----:R-:W5:Y:S04]  /*08c0*/  LDG.E.64 R30, desc[UR36][R6.64] ;  /* 0x00000024061e7981 */ /* 0x002f68000c1e1b00 */
[----:B------:R-:W5:Y:S04]  /*08d0*/  LDG.E.64 R32, desc[UR36][R6.64+0x8] ;  /* 0x0000082406207981 */ /* 0x000f68000c1e1b00 */
[----:B------:R-:W5:Y:S04]  /*08e0*/  LDG.E.64 R34, desc[UR36][R6.64+0x10] ;  /* 0x0000102406227981 */ /* 0x000f68000c1e1b00 */
[----:B------:R-:W5:Y:S04]  /*08f0*/  LDG.E.64 R36, desc[UR36][R6.64+0x18] ;  /* 0x0000182406247981 */ /* 0x000f68000c1e1b00 */
[----:B------:R-:W5:Y:S04]  /*0900*/  LDG.E.64 R38, desc[UR36][R6.64+0x20] ;  /* 0x0000202406267981 */ /* 0x000f68000c1e1b00 */
[----:B------:R-:W5:Y:S04]  /*0910*/  LDG.E.64 R40, desc[UR36][R6.64+0x28] ;  /* 0x0000282406287981 */ /* 0x000f68000c1e1b00 */
[----:B------:R-:W5:Y:S04]  /*0920*/  LDG.E.64 R42, desc[UR36][R6.64+0x30] ;  /* 0x00003024062a7981 */ /* 0x000f68000c1e1b00 */
[----:B------:R-:W5:Y:S04]  /*0930*/  LDG.E.64 R44, desc[UR36][R6.64+0x38] ;  /* 0x00003824062c7981 */ /* 0x000f68000c1e1b00 */
[----:B------:R-:W5:Y:S01]  /*0940*/  LDG.E.64 R46, desc[UR36][R6.64+0x40] ;  /* 0x00004024062e7981 */ /* 0x000f62000c1e1b00 */
[----:B------:R-:W1:Y:S01]  /*0950*/  S2UR UR5, SR_CgaCtaId ;  /* 0x00000000000579c3 */ /* 0x000e620000008800 */
[----:B------:R-:W-:Y:S01]  /*0960*/  UMOV UR4, 0x400 ;  /* 0x0000040000047882 */ /* 0x000fe20000000000 */
[----:B------:R-:W-:Y:S01]  /*0970*/  BSSY.RECONVERGENT B0, `(.L_x_16) ;  /* 0x000021a000007945 */ /* 0x000fe20003800200 */
[----:B--2---:R-:W5:Y:S01]  /*0980*/  LDG.E.64 R12, desc[UR36][R2.64] ;  /* 0x00000024020c7981 */ /* 0x004f62000c1e1b00 */
[----:B------:R-:W-:Y:S01]  /*0990*/  IMAD.MOV.U32 R0, RZ, RZ, RZ ;  /* 0x000000ffff007224 */ /* 0x000fe200078e00ff */
[----:B------:R-:W-:-:S02]  /*09a0*/  CS2R R4, SRZ ;  /* 0x0000000000047805 */ /* 0x000fc4000001ff00 */
[----:B------:R-:W5:Y:S04]  /*09b0*/  LDG.E.64 R14, desc[UR36][R2.64+0x8] ;  /* 0x00000824020e7981 */ /* 0x000f68000c1e1b00 */
[----:B------:R-:W5:Y:S04]  /*09c0*/  LDG.E.64 R16, desc[UR36][R2.64+0x10] ;  /* 0x0000102402107981 */ /* 0x000f68000c1e1b00 */
[----:B------:R-:W5:Y:S04]  /*09d0*/  LDG.E.64 R18, desc[UR36][R2.64+0x18] ;  /* 0x0000182402127981 */ /* 0x000f68000c1e1b00 */
[----:B------:R-:W5:Y:S04]  /*09e0*/  LDG.E.64 R20, desc[UR36][R2.64+0x20] ;  /* 0x0000202402147981 */ /* 0x000f68000c1e1b00 */
[----:B------:R-:W5:Y:S01]  /*09f0*/  LDG.E.64 R22, desc[UR36][R2.64+0x28] ;  /* 0x0000282402167981 */ /* 0x000f62000c1e1b00 */
[----:B-1----:R-:W-:-:S03]  /*0a00*/  ULEA UR4, UR5, UR4, 0x18 ;  /* 0x0000000405047291 */ /* 0x002fc6000f8ec0ff */
[----:B------:R-:W5:Y:S04]  /*0a10*/  LDG.E.64 R24, desc[UR36][R2.64+0x30] ;  /* 0x0000302402187981 */ /* 0x000f68000c1e1b00 */
[----:B------:R-:W5:Y:S04]  /*0a20*/  LDG.E.64 R26, desc[UR36][R2.64+0x38] ;  /* 0x00003824021a7981 */ /* 0x000f68000c1e1b00 */
[----:B------:R-:W1:Y:S01]  /*0a30*/  LDS.64 R48, [UR4+0x8] ;  /* 0x00000804ff307984 */ /* 0x000e620008000a00 */
[----:B------:R-:W2:Y:S05]  /*0a40*/  BMOV.32.CLEAR R54, B0 ;  /* 0x0000000000367355 */ /* 0x000eaa0000100000 */
[----:B------:R3:W5:Y:S02]  /*0a50*/  LDG.E.64 R28, desc[UR36][R2.64+0x40] ;  /* 0x00004024021c7981 */ /* 0x000764000c1e1b00 */
[----:B--23--:R-:W-:-:S07]  /*0a60*/  CS2R R2, SRZ ;  /* 0x0000000000027805 */ /* 0x00cfce000001ff00 */
.L_x_90:
[----:B------:R-:W-:Y:S01]  /*0a70*/  BSSY.RECONVERGENT B2, `(.L_x_17) ;  /* 0x0000009000027945 */ /* 0x000fe20003800200 */
[----:B-1----:R-:W-:-:S07]  /*0a80*/  IMAD.MOV.U32 R51, RZ, RZ, RZ ;  /* 0x000000ffff337224 */ /* 0x002fce00078e00ff */
.L_x_18:
[----:B-1----:R-:W-:-:S05]  /*0a90*/  IADD3 R6, P0, PT, R48, R51, RZ ;  /* 0x0000003330067210 */ /* 0x002fca0007f1e0ff */
[----:B------:R-:W-:-:S05]  /*0aa0*/  IMAD.X R7, RZ, RZ, R49, P0 ;  /* 0x000000ffff077224 */ /* 0x000fca00000e0631 */
[----:B------:R-:W2:Y:S01]  /*0ab0*/  LD.E.U8 R6, desc[UR36][R6.64] ;  /* 0x0000002406067980 */ /* 0x000ea2000c101100 */
[----:B------:R-:W-:Y:S02]  /*0ac0*/  IMAD.MOV.U32 R50, RZ, RZ, R51 ;  /* 0x000000ffff327224 */ /* 0x000fe400078e0033 */
[----:B------:R-:W-:Y:S01]  /*0ad0*/  VIADD R51, R51, 0x1 ;  /* 0x0000000133337836 */ /* 0x000fe20000000000 */
[----:B--2---:R-:W-:-:S13]  /*0ae0*/  ISETP.NE.AND P0, PT, R6, RZ, PT ;  /* 0x000000ff0600720c */ /* 0x004fda0003f05270 */
[----:B------:R-:W-:Y:S05]  /*0af0*/  @P0 BRA `(.L_x_18) ;  /* 0xfffffffc00e40947 */ /* 0x000fea000383ffff */
[----:B------:R-:W-:Y:S05]  /*0b00*/  BSYNC.RECONVERGENT B2 ;  /* 0x0000000000027941 */ /* 0x000fea0003800200 */
.L_x_17:
[----:B------:R-:W-:-:S13]  /*0b10*/  ISETP.GE.U32.AND P0, PT, R5, R50, PT ;  /* 0x000000320500720c */ /* 0x000fda0003f06070 */
[----:B------:R-:W-:Y:S05]  /*0b20*/  @P0 BRA `(.L_x_19) ;  /* 0x0000001c00f40947 */ /* 0x000fea0003800000 */
[----:B------:R-:W1:Y:S01]  /*0b30*/  S2R R6, SR_TID.X ;  /* 0x0000000000067919 */ /* 0x000e620000002100 */
[----:B------:R-:W2:Y:S02]  /*0b40*/  LDCU.64 UR4, c[0x0][0x388] ;  /* 0x00007100ff0477ac */ /* 0x000ea40008000a00 */
[----:B--2---:R-:W-:-:S05]  /*0b50*/  IADD3 R56, P0, PT, R5, UR4, RZ ;  /* 0x0000000405387c10 */ /* 0x004fca000ff1e0ff */
[----:B------:R-:W-:Y:S02]  /*0b60*/  IMAD.X R57, RZ, RZ, UR5, P0 ;  /* 0x00000005ff397e24 */ /* 0x000fe400080e06ff */
[----:B-1----:R-:W-:-:S03]  /*0b70*/  IMAD.IADD R51, R6, 0x1, R5 ;  /* 0x0000000106337824 */ /* 0x002fc600078e0205 */
[----:B------:R-:W2:Y:S02]  /*0b80*/  LDG.E.U8 R6, desc[UR36][R56.64] ;  /* 0x0000002438067981 */ /* 0x000ea4000c1e1100 */
[----:B------:R-:W-:-:S05]  /*0b90*/  IADD3 R50, P1, PT, R48, R51, RZ ;  /* 0x0000003330327210 */ /* 0x000fca0007f3e0ff */
[----:B------:R-:W-:-:S05]  /*0ba0*/  IMAD.X R51, RZ, RZ, R49, P1 ;  /* 0x000000ffff337224 */ /* 0x000fca00008e0631 */
[----:B------:R-:W2:Y:S01]  /*0bb0*/  LD.E.U8 R7, desc[UR36][R50.64] ;  /* 0x0000002432077980 */ /* 0x000ea2000c101100 */
[----:B------:R-:W-:Y:S04]  /*0bc0*/  BSSY.RECONVERGENT B2, `(.L_x_20) ;  /* 0x00001f2000027945 */ /* 0x000fe80003800200 */
[----:B------:R-:W1:Y:S05]  /*0bd0*/  BMOV.32.CLEAR R55, B2 ;  /* 0x0000000002377355 */ /* 0x000e6a0000100000 */
[----:B--2---:R-:W-:-:S13]  /*0be0*/  ISETP.NE.AND P0, PT, R6, R7, PT ;  /* 0x000000070600720c */ /* 0x004fda0003f05270 */
[----:B-1----:R-:W-:Y:S05]  /*0bf0*/  @!P0 BRA `(.L_x_21) ;  /* 0x0000001c00ac8947 */ /* 0x002fea0003800000 */
[----:B-----5:R-:W2:Y:S02]  /*0c00*/  LD.E.U8 R56, desc[UR36][R12.64] ;  /* 0x000000240c387980 */ /* 0x020ea4000c101100 */
[----:B--2---:R-:W-:-:S13]  /*0c10*/  ISETP.NE.AND P0, PT, R56, RZ, PT ;  /* 0x000000ff3800720c */ /* 0x004fda0003f05270 */
[----:B------:R-:W-:Y:S05]  /*0c20*/  @!P0 BRA `(.L_x_22) ;  /* 0x0000000c00908947 */ /* 0x000fea0003800000 */
[----:B------:R-:W-:Y:S01]  /*0c30*/  IMAD.MOV.U32 R57, RZ, RZ, RZ ;  /* 0x000000ffff397224 */ /* 0x000fe200078e00ff */
[----:B------:R-:W-:-:S07]  /*0c40*/  PRMT R50, R56, 0x7610, R50 ;  /* 0x0000761038327816 */ /* 0x000fce0000000032 */
.L_x_24:
[----:B------:R-:W-:-:S04]  /*0c50*/  PRMT R51, R50, 0x9910, RZ ;  /* 0x0000991032337816 */ /* 0x000fc800000000ff */
[----:B------:R-:W-:-:S13]  /*0c60*/  ISETP.NE.AND P0, PT, R51, R6, PT ;  /* 0x000000063300720c */ /* 0x000fda0003f05270 */
[----:B------:R-:W-:Y:S05]  /*0c70*/  @!P0 BRA `(.L_x_23) ;  /* 0x0000000000448947 */ /* 0x000fea0003800000 */
[----:B------:R-:W-:-:S05]  /*0c80*/  IADD3 R50, P0, PT, R12, R57, RZ ;  /* 0x000000390c327210 */ /* 0x000fca0007f1e0ff */
[----:B------:R-:W-:-:S05]  /*0c90*/  IMAD.X R51, RZ, RZ, R13, P0 ;  /* 0x000000ffff337224 */ /* 0x000fca00000e060d */
[----:B------:R-:W2:Y:S01]  /*0ca0*/  LD.E.U8 R50, desc[UR36][R50.64+0x1] ;  /* 0x0000012432327980 */ /* 0x000ea2000c101100 */
[----:B------:R-:W-:Y:S01]  /*0cb0*/  VIADD R57, R57, 0x1 ;  /* 0x0000000139397836 */ /* 0x000fe20000000000 */
[----:B--2---:R-:W-:-:S13]  /*0cc0*/  ISETP.NE.AND P0, PT, R50, RZ, PT ;  /* 0x000000ff3200720c */ /* 0x004fda0003f05270 */
[----:B------:R-:W-:Y:S05]  /*0cd0*/  @P0 BRA `(.L_x_24) ;  /* 0xfffffffc00dc0947 */ /* 0x000fea000383ffff */
[----:B------:R-:W-:-:S13]  /*0ce0*/  ISETP.NE.AND P0, PT, R56, R7, PT ;  /* 0x000000073800720c */ /* 0x000fda0003f05270 */
[----:B------:R-:W-:Y:S05]  /*0cf0*/  @!P0 BRA `(.L_x_23) ;  /* 0x0000000000248947 */ /* 0x000fea0003800000 */
[----:B------:R-:W-:-:S07]  /*0d00*/  IMAD.MOV.U32 R57, RZ, RZ, RZ ;  /* 0x000000ffff397224 */ /* 0x000fce00078e00ff */
.L_x_25:
[----:B------:R-:W-:-:S05]  /*0d10*/  IADD3 R50, P0, PT, R12, R57, RZ ;  /* 0x000000390c327210 */ /* 0x000fca0007f1e0ff */
[----:B------:R-:W-:-:S05]  /*0d20*/  IMAD.X R51, RZ, RZ, R13, P0 ;  /* 0x000000ffff337224 */ /* 0x000fca00000e060d */
[----:B------:R-:W2:Y:S02]  /*0d30*/  LD.E.U8 R50, desc[UR36][R50.64+0x1] ;  /* 0x0000012432327980 */ /* 0x000ea4000c101100 */
[----:B--2---:R-:W-:-:S13]  /*0d40*/  ISETP.NE.AND P0, PT, R50, RZ, PT ;  /* 0x000000ff3200720c */ /* 0x004fda0003f05270 */
[----:B------:R-:W-:Y:S05]  /*0d50*/  @!P0 BRA `(.L_x_22) ;  /* 0x0000000c00448947 */ /* 0x000fea0003800000 */
[----:B------:R-:W-:Y:S01]  /*0d60*/  ISETP.NE.AND P0, PT, R50, R7, PT ;  /* 0x000000073200720c */ /* 0x000fe20003f05270 */
[----:B------:R-:W-:-:S12]  /*0d70*/  VIADD R57, R57, 0x1 ;  /* 0x0000000139397836 */ /* 0x000fd80000000000 */
[----:B------:R-:W-:Y:S05]  /*0d80*/  @P0 BRA `(.L_x_25) ;  /* 0xfffffffc00e00947 */ /* 0x000fea000383ffff */
.L_x_23:
[----:B------:R-:W2:Y:S02]  /*0d90*/  LD.E.U8 R56, desc[UR36][R14.64] ;  /* 0x000000240e387980 */ /* 0x000ea4000c101100 */
[----:B--2---:R-:W-:-:S13]  /*0da0*/  ISETP.NE.AND P0, PT, R56, RZ, PT ;  /* 0x000000ff3800720c */ /* 0x004fda0003f05270 */
[----:B------:R-:W-:Y:S05]  /*0db0*/  @!P0 BRA `(.L_x_22) ;  /* 0x0000000c002c8947 */ /* 0x000fea0003800000 */
[----:B------:R-:W-:Y:S01]  /*0dc0*/  IMAD.MOV.U32 R57, RZ, RZ, RZ ;  /* 0x000000ffff397224 */ /* 0x000fe200078e00ff */
[----:B------:R-:W-:-:S07]  /*0dd0*/  PRMT R50, R56, 0x7610, R50 ;  /* 0x0000761038327816 */ /* 0x000fce0000000032 */
.L_x_27:
        /* <DEDUP_REMOVED lines=12> */
.L_x_28:
        /* <DEDUP_REMOVED lines=8> */
.L_x_26:
[----:B------:R-:W2:Y:S02]  /*0f20*/  LD.E.U8 R56, desc[UR36][R16.64] ;  /* 0x0000002410387980 */ /* 0x000ea4000c101100 */
[----:B--2---:R-:W-:-:S13]  /*0f30*/  ISETP.NE.AND P0, PT, R56, RZ, PT ;  /* 0x000000ff3800720c */ /* 0x004fda0003f05270 */
[----:B------:R-:W-:Y:S05]  /*0f40*/  @!P0 BRA `(.L_x_22) ;  /* 0x0000000800c88947 */ /* 0x000fea0003800000 */
[----:B------:R-:W-:Y:S01]  /*0f50*/  IMAD.MOV.U32 R57, RZ, RZ, RZ ;  /* 0x000000ffff397224 */ /* 0x000fe200078e00ff */
[----:B------:R-:W-:-:S07]  /*0f60*/  PRMT R50, R56, 0x7610, R50 ;  /* 0x0000761038327816 */ /* 0x000fce0000000032 */
.L_x_30:
        /* <DEDUP_REMOVED lines=12> */
.L_x_31:
        /* <DEDUP_REMOVED lines=8> */
.L_x_29:
[----:B------:R-:W2:Y:S02]  /*10b0*/  LD.E.U8 R56, desc[UR36][R18.64] ;  /* 0x0000002412387980 */ /* 0x000ea4000c101100 */
[----:B--2---:R-:W-:-:S13]  /*10c0*/  ISETP.NE.AND P0, PT, R56, RZ, PT ;  /* 0x000000ff3800720c */ /* 0x004fda0003f05270 */
[----:B------:R-:W-:Y:S05]  /*10d0*/  @!P0 BRA `(.L_x_22) ;  /* 0x0000000800648947 */ /* 0x000fea0003800000 */
[----:B------:R-:W-:Y:S01]  /*10e0*/  IMAD.MOV.U32 R57, RZ, RZ, RZ ;  /* 0x000000ffff397224 */ /* 0x000fe200078e00ff */
[----:B------:R-:W-:-:S07]  /*10f0*/  PRMT R50, R56, 0x7610, R50 ;  /* 0x0000761038327816 */ /* 0x000fce0000000032 */
.L_x_33:
        /* <DEDUP_REMOVED lines=12> */
.L_x_34:
        /* <DEDUP_REMOVED lines=8> */
.L_x_32:
[----:B------:R-:W2:Y:S02]  /*1240*/  LD.E.U8 R56, desc[UR36][R20.64] ;  /* 0x0000002414387980 */ /* 0x000ea4000c101100 */
[----:B--2---:R-:W-:-:S13]  /*1250*/  ISETP.NE.AND P0, PT, R56, RZ, PT ;  /* 0x000000ff3800720c */ /* 0x004fda0003f05270 */
[----:B------:R-:W-:Y:S05]  /*1260*/  @!P0 BRA `(.L_x_22) ;  /* 0x0000000800008947 */ /* 0x000fea0003800000 */
[----:B------:R-:W-:Y:S01]  /*1270*/  IMAD.MOV.U32 R57, RZ, RZ, RZ ;  /* 0x000000ffff397224 */ /* 0x000fe200078e00ff */
[----:B------:R-:W-:-:S07]  /*1280*/  PRMT R50, R56, 0x7610, R50 ;  /* 0x0000761038327816 */ /* 0x000fce0000000032 */
.L_x_36:
        /* <DEDUP_REMOVED lines=12> */
.L_x_37:
        /* <DEDUP_REMOVED lines=8> */
.L_x_35:
[----:B------:R-:W2:Y:S02]  /*13d0*/  LD.E.U8 R56, desc[UR36][R22.64] ;  /* 0x0000002416387980 */ /* 0x000ea4000c101100 */
[----:B--2---:R-:W-:-:S13]  /*13e0*/  ISETP.NE.AND P0, PT, R56, RZ, PT ;  /* 0x000000ff3800720c */ /* 0x004fda0003f05270 */
[----:B------:R-:W-:Y:S05]  /*13f0*/  @!P0 BRA `(.L_x_22) ;  /* 0x00000004009c8947 */ /* 0x000fea0003800000 */
[----:B------:R-:W-:Y:S01]  /*1400*/  IMAD.MOV.U32 R57, RZ, RZ, RZ ;  /* 0x000000ffff397224 */ /* 0x000fe200078e00ff */
[----:B------:R-:W-:-:S07]  /*1410*/  PRMT R50, R56, 0x7610, R50 ;  /* 0x0000761038327816 */ /* 0x000fce0000000032 */
.L_x_39:
        /* <DEDUP_REMOVED lines=12> */
.L_x_40:
        /* <DEDUP_REMOVED lines=8> */
.L_x_38:
[----:B------:R-:W2:Y:S02]  /*1560*/  LD.E.U8 R56, desc[UR36][R24.64] ;  /* 0x0000002418387980 */ /* 0x000ea4000c101100 */
[----:B--2---:R-:W-:-:S13]  /*1570*/  ISETP.NE.AND P0, PT, R56, RZ, PT ;  /* 0x000000ff3800720c */ /* 0x004fda0003f05270 */
[----:B------:R-:W-:Y:S05]  /*1580*/  @!P0 BRA `(.L_x_22) ;  /* 0x0000000400388947 */ /* 0x000fea0003800000 */
[----:B------:R-:W-:Y:S05]  /*1590*/  BMOV.32.CLEAR RZ, B0 ;  /* 0x0000000000ff7355 */ /* 0x000fea0000100000 */
[----:B------:R-:W-:Y:S01]  /*15a0*/  BSSY.RELIABLE B0, `(.L_x_41) ;  /* 0x000000d000007945 */ /* 0x000fe20003800100 */
[----:B------:R-:W-:Y:S01]  /*15b0*/  IMAD.MOV.U32 R57, RZ, RZ, RZ ;  /* 0x000000ffff397224 */ /* 0x000fe200078e00ff */
[----:B------:R-:W-:-:S07]  /*15c0*/  PRMT R50, R56, 0x7610, R50 ;  /* 0x0000761038327816 */ /* 0x000fce0000000032 */
.L_x_43:
[----:B------:R-:W-:-:S04]  /*15d0*/  PRMT R51, R50, 0x9910, RZ ;  /* 0x0000991032337816 */ /* 0x000fc800000000ff */
[----:B------:R-:W-:-:S13]  /*15e0*/  ISETP.NE.AND P0, PT, R51, R6, PT ;  /* 0x000000063300720c */ /* 0x000fda0003f05270 */
[----:B------:R-:W-:Y:S05]  /*15f0*/  @!P0 BREAK.RELIABLE B0 ;  /* 0x0000000000008942 */ /* 0x000fea0003800100 */
[----:B------:R-:W-:Y:S05]  /*1600*/  @!P0 BRA `(.L_x_42) ;  /* 0x0000000000488947 */ /* 0x000fea0003800000 */
[----:B------:R-:W-:-:S05]  /*1610*/  IADD3 R50, P0, PT, R24, R57, RZ ;  /* 0x0000003918327210 */ /* 0x000fca0007f1e0ff */
[----:B------:R-:W-:-:S05]  /*1620*/  IMAD.X R51, RZ, RZ, R25, P0 ;  /* 0x000000ffff337224 */ /* 0x000fca00000e0619 */
[----:B------:R-:W2:Y:S01]  /*1630*/  LD.E.U8 R50, desc[UR36][R50.64+0x1] ;  /* 0x0000012432327980 */ /* 0x000ea2000c101100 */
[----:B------:R-:W-:Y:S01]  /*1640*/  VIADD R57, R57, 0x1 ;  /* 0x0000000139397836 */ /* 0x000fe20000000000 */
[----:B--2---:R-:W-:-:S13]  /*1650*/  ISETP.NE.AND P0, PT, R50, RZ, PT ;  /* 0x000000ff3200720c */ /* 0x004fda0003f05270 */
[----:B------:R-:W-:Y:S05]  /*1660*/  @P0 BRA `(.L_x_43) ;  /* 0xfffffffc00d80947 */ /* 0x000fea000383ffff */
[----:B------:R-:W-:Y:S05]  /*1670*/  BSYNC.RELIABLE B0 ;  /* 0x0000000000007941 */ /* 0x000fea0003800100 */
.L_x_41:
[----:B------:R-:W-:-:S13]  /*1680*/  ISETP.NE.AND P0, PT, R56, R7, PT ;  /* 0x000000073800720c */ /* 0x000fda0003f05270 */
[----:B------:R-:W-:Y:S05]  /*1690*/  @!P0 BRA `(.L_x_42) ;  /* 0x0000000000248947 */ /* 0x000fea0003800000 */
[----:B------:R-:W-:-:S07]  /*16a0*/  IMAD.MOV.U32 R57, RZ, RZ, RZ ;  /* 0x000000ffff397224 */ /* 0x000fce00078e00ff */
.L_x_44:
        /* <DEDUP_REMOVED lines=8> */
.L_x_42:
[----:B------:R-:W2:Y:S02]  /*1730*/  LD.E.U8 R56, desc[UR36][R26.64] ;  /* 0x000000241a387980 */ /* 0x000ea4000c101100 */
[----:B--2---:R-:W-:-:S13]  /*1740*/  ISETP.NE.AND P0, PT, R56, RZ, PT ;  /* 0x000000ff3800720c */ /* 0x004fda0003f05270 */
[----:B------:R-:W-:Y:S05]  /*1750*/  @!P0 BRA `(.L_x_22) ;  /* 0x0000000000c48947 */ /* 0x000fea0003800000 */
[----:B------:R-:W-:Y:S01]  /*1760*/  BSSY.RELIABLE B1, `(.L_x_45) ;  /* 0x000000d000017945 */ /* 0x000fe20003800100 */
[----:B------:R-:W-:Y:S01]  /*1770*/  IMAD.MOV.U32 R57, RZ, RZ, RZ ;  /* 0x000000ffff397224 */ /* 0x000fe200078e00ff */
[----:B------:R-:W-:-:S07]  /*1780*/  PRMT R50, R56, 0x7610, R50 ;  /* 0x0000761038327816 */ /* 0x000fce0000000032 */
.L_x_47:
        /* <DEDUP_REMOVED lines=11> */
.L_x_45:
[----:B------:R-:W-:-:S13]  /*1840*/  ISETP.NE.AND P0, PT, R56, R7, PT ;  /* 0x000000073800720c */ /* 0x000fda0003f05270 */
[----:B------:R-:W-:Y:S05]  /*1850*/  @!P0 BRA `(.L_x_46) ;  /* 0x0000000000248947 */ /* 0x000fea0003800000 */
[----:B------:R-:W-:-:S07]  /*1860*/  IMAD.MOV.U32 R57, RZ, RZ, RZ ;  /* 0x000000ffff397224 */ /* 0x000fce00078e00ff */
.L_x_48:
        /* <DEDUP_REMOVED lines=8> */
.L_x_46:
[----:B------:R-:W2:Y:S02]  /*18f0*/  LD.E.U8 R56, desc[UR36][R28.64] ;  /* 0x000000241c387980 */ /* 0x000ea4000c101100 */
[----:B--2---:R-:W-:-:S13]  /*1900*/  ISETP.NE.AND P0, PT, R56, RZ, PT ;  /* 0x000000ff3800720c */ /* 0x004fda0003f05270 */
[----:B------:R-:W-:Y:S05]  /*1910*/  @!P0 BRA `(.L_x_22) ;  /* 0x0000000000548947 */ /* 0x000fea0003800000 */
[----:B------:R-:W-:Y:S01]  /*1920*/  IMAD.MOV.U32 R57, RZ, RZ, RZ ;  /* 0x000000ffff397224 */ /* 0x000fe200078e00ff */
[----:B------:R-:W-:-:S07]  /*1930*/  PRMT R50, R56, 0x7610, R50 ;  /* 0x0000761038327816 */ /* 0x000fce0000000032 */
.L_x_50:
        /* <DEDUP_REMOVED lines=9> */
[----:B------:R-:W-:-:S07]  /*19d0*/  IMAD.MOV.U32 R57, RZ, RZ, RZ ;  /* 0x000000ffff397224 */ /* 0x000fce00078e00ff */
.L_x_51:
        /* <DEDUP_REMOVED lines=9> */
.L_x_22:
[----:B------:R-:W-:Y:S02]  /*1a70*/  VIADD R2, R2, 0x1 ;  /* 0x0000000102027836 */ /* 0x000fe40000000000 */
[----:B------:R-:W-:Y:S01]  /*1a80*/  VIADD R5, R5, 0x1 ;  /* 0x0000000105057836 */ /* 0x000fe20000000000 */
[----:B------:R-:W-:Y:S06]  /*1a90*/  BRA `(.L_x_52) ;  /* 0x00000010000c7947 */ /* 0x000fec0003800000 */
.L_x_49:
[----:B------:R-:W2:Y:S02]  /*1aa0*/  LD.E.U8 R56, desc[UR36][R30.64] ;  /* 0x000000241e387980 */ /* 0x000ea4000c101100 */
[----:B--2---:R-:W-:-:S13]  /*1ab0*/  ISETP.NE.AND P0, PT, R56, RZ, PT ;  /* 0x000000ff3800720c */ /* 0x004fda0003f05270 */
[----:B------:R-:W-:Y:S05]  /*1ac0*/  @!P0 BRA `(.L_x_53) ;  /* 0x0000000c00e08947 */ /* 0x000fea0003800000 */
[----:B------:R-:W-:Y:S01]  /*1ad0*/  BSSY.RELIABLE B3, `(.L_x_54) ;  /* 0x000000d000037945 */ /* 0x000fe20003800100 */
[----:B------:R-:W-:Y:S01]  /*1ae0*/  IMAD.MOV.U32 R57, RZ, RZ, RZ ;  /* 0x000000ffff397224 */ /* 0x000fe200078e00ff */
[----:B------:R-:W-:-:S07]  /*1af0*/  PRMT R50, R56, 0x7610, R50 ;  /* 0x0000761038327816 */ /* 0x000fce0000000032 */
.L_x_56:
        /* <DEDUP_REMOVED lines=11> */
.L_x_54:
[----:B------:R-:W-:-:S13]  /*1bb0*/  ISETP.NE.AND P0, PT, R56, R7, PT ;  /* 0x000000073800720c */ /* 0x000fda0003f05270 */
[----:B------:R-:W-:Y:S05]  /*1bc0*/  @!P0 BRA `(.L_x_55) ;  /* 0x0000000000248947 */ /* 0x000fea0003800000 */
[----:B------:R-:W-:-:S07]  /*1bd0*/  IMAD.MOV.U32 R57, RZ, RZ, RZ ;  /* 0x000000ffff397224 */ /* 0x000fce00078e00ff */
.L_x_57:
        /* <DEDUP_REMOVED lines=8> */
.L_x_55:
[----:B------:R-:W2:Y:S02]  /*1c60*/  LD.E.U8 R56, desc[UR36][R32.64] ;  /* 0x0000002420387980 */ /* 0x000ea4000c101100 */
[----:B--2---:R-:W-:-:S13]  /*1c70*/  ISETP.NE.AND P0, PT, R56, RZ, PT ;  /* 0x000000ff3800720c */ /* 0x004fda0003f05270 */
[----:B------:R-:W-:Y:S05]  /*1c80*/  @!P0 BRA `(.L_x_53) ;  /* 0x0000000c00708947 */ /* 0x000fea0003800000 */
[----:B------:R-:W-:Y:S01]  /*1c90*/  BSSY.RELIABLE B4, `(.L_x_58) ;  /* 0x000000d000047945 */ /* 0x000fe20003800100 */
[----:B------:R-:W-:Y:S01]  /*1ca0*/  IMAD.MOV.U32 R57, RZ, RZ, RZ ;  /* 0x000000ffff397224 */ /* 0x000fe200078e00ff */
[----:B------:R-:W-:-:S07]  /*1cb0*/  PRMT R50, R56, 0x7610, R50 ;  /* 0x0000761038327816 */ /* 0x000fce0000000032 */
.L_x_60:
        /* <DEDUP_REMOVED lines=11> */
.L_x_58:
[----:B------:R-:W-:-:S13]  /*1d70*/  ISETP.NE.AND P0, PT, R56, R7, PT ;  /* 0x000000073800720c */ /* 0x000fda0003f05270 */
[----:B------:R-:W-:Y:S05]  /*1d80*/  @!P0 BRA `(.L_x_59) ;  /* 0x0000000000248947 */ /* 0x000fea0003800000 */
[----:B------:R-:W-:-:S07]  /*1d90*/  IMAD.MOV.U32 R57, RZ, RZ, RZ ;  /* 0x000000ffff397224 */ /* 0x000fce00078e00ff */
.L_x_61:
        /* <DEDUP_REMOVED lines=8> */
.L_x_59:
[----:B------:R-:W2:Y:S02]  /*1e20*/  LD.E.U8 R56, desc[UR36][R34.64] ;  /* 0x0000002422387980 */ /* 0x000ea4000c101100 */
[----:B--2---:R-:W-:-:S13]  /*1e30*/  ISETP.NE.AND P0, PT, R56, RZ, PT ;  /* 0x000000ff3800720c */ /* 0x004fda0003f05270 */
[----:B------:R-:W-:Y:S05]  /*1e40*/  @!P0 BRA `(.L_x_53) ;  /* 0x0000000c00008947 */ /* 0x000fea0003800000 */
[----:B------:R-:W-:Y:S01]  /*1e50*/  BSSY.RELIABLE B5, `(.L_x_62) ;  /* 0x000000d000057945 */ /* 0x000fe20003800100 */
[----:B------:R-:W-:Y:S01]  /*1e60*/  IMAD.MOV.U32 R57, RZ, RZ, RZ ;  /* 0x000000ffff397224 */ /* 0x000fe200078e00ff */
[----:B------:R-:W-:-:S07]  /*1e70*/  PRMT R50, R56, 0x7610, R50 ;  /* 0x0000761038327816 */ /* 0x000fce0000000032 */
.L_x_64:
        /* <DEDUP_REMOVED lines=11> */
.L_x_62:
[----:B------:R-:W-:-:S13]  /*1f30*/  ISETP.NE.AND P0, PT, R56, R7, PT ;  /* 0x000000073800720c */ /* 0x000fda0003f05270 */
[----:B------:R-:W-:Y:S05]  /*1f40*/  @!P0 BRA `(.L_x_63) ;  /* 0x0000000000248947 */ /* 0x000fea0003800000 */
[----:B------:R-:W-:-:S07]  /*1f50*/  IMAD.MOV.U32 R57, RZ, RZ, RZ ;  /* 0x000000ffff397224 */ /* 0x000fce00078e00ff */
.L_x_65:
        /* <DEDUP_REMOVED lines=8> */
.L_x_63:
[----:B------:R-:W2:Y:S02]  /*1fe0*/  LD.E.U8 R56, desc[UR36][R36.64] ;  /* 0x0000002424387980 */ /* 0x000ea4000c101100 */
[----:B--2---:R-:W-:-:S13]  /*1ff0*/  ISETP.NE.AND P0, PT, R56, RZ, PT ;  /* 0x000000ff3800720c */ /* 0x004fda0003f05270 */
[----:B------:R-:W-:Y:S05]  /*2000*/  @!P0 BRA `(.L_x_53) ;  /* 0x0000000800908947 */ /* 0x000fea0003800000 */
[----:B------:R-:W-:Y:S01]  /*2010*/  BSSY.RELIABLE B6, `(.L_x_66) ;  /* 0x000000d000067945 */ /* 0x000fe20003800100 */
[----:B------:R-:W-:Y:S01]  /*2020*/  IMAD.MOV.U32 R57, RZ, RZ, RZ ;  /* 0x000000ffff397224 */ /* 0x000fe200078e00ff */
[----:B------:R-:W-:-:S07]  /*2030*/  PRMT R50, R56, 0x7610, R50 ;  /* 0x0000761038327816 */ /* 0x000fce0000000032 */
.L_x_68:
        /* <DEDUP_REMOVED lines=11> */
.L_x_66:
[----:B------:R-:W-:-:S13]  /*20f0*/  ISETP.NE.AND P0, PT, R56, R7, PT ;  /* 0x000000073800720c */ /* 0x000fda0003f05270 */
[----:B------:R-:W-:Y:S05]  /*2100*/  @!P0 BRA `(.L_x_67) ;  /* 0x0000000000248947 */ /* 0x000fea0003800000 */
[----:B------:R-:W-:-:S07]  /*2110*/  IMAD.MOV.U32 R57, RZ, RZ, RZ ;  /* 0x000000ffff397224 */ /* 0x000fce00078e00ff */
.L_x_69:
        /* <DEDUP_REMOVED lines=8> */
.L_x_67:
[----:B------:R-:W2:Y:S02]  /*21a0*/  LD.E.U8 R56, desc[UR36][R38.64] ;  /* 0x0000002426387980 */ /* 0x000ea4000c101100 */
[----:B--2---:R-:W-:-:S13]  /*21b0*/  ISETP.NE.AND P0, PT, R56, RZ, PT ;  /* 0x000000ff3800720c */ /* 0x004fda0003f05270 */
[----:B------:R-:W-:Y:S05]  /*21c0*/  @!P0 BRA `(.L_x_53) ;  /* 0x0000000800208947 */ /* 0x000fea0003800000 */
[----:B------:R-:W-:Y:S01]  /*21d0*/  BSSY.RELIABLE B7, `(.L_x_70) ;  /* 0x000000d000077945 */ /* 0x000fe20003800100 */
[----:B------:R-:W-:Y:S01]  /*21e0*/  IMAD.MOV.U32 R57, RZ, RZ, RZ ;  /* 0x000000ffff397224 */ /* 0x000fe200078e00ff */
[----:B------:R-:W-:-:S07]  /*21f0*/  PRMT R50, R56, 0x7610, R50 ;  /* 0x0000761038327816 */ /* 0x000fce0000000032 */
.L_x_72:
        /* <DEDUP_REMOVED lines=11> */
.L_x_70:
[----:B------:R-:W-:-:S13]  /*22b0*/  ISETP.NE.AND P0, PT, R56, R7, PT ;  /* 0x000000073800720c */ /* 0x000fda0003f05270 */
[----:B------:R-:W-:Y:S05]  /*22c0*/  @!P0 BRA `(.L_x_71) ;  /* 0x0000000000248947 */ /* 0x000fea0003800000 */
[----:B------:R-:W-:-:S07]  /*22d0*/  IMAD.MOV.U32 R57, RZ, RZ, RZ ;  /* 0x000000ffff397224 */ /* 0x000fce00078e00ff */
.L_x_73:
        /* <DEDUP_REMOVED lines=8> */
.L_x_71:
[----:B------:R-:W2:Y:S02]  /*2360*/  LD.E.U8 R56, desc[UR36][R40.64] ;  /* 0x0000002428387980 */ /* 0x000ea4000c101100 */
[----:B--2---:R-:W-:-:S13]  /*2370*/  ISETP.NE.AND P0, PT, R56, RZ, PT ;  /* 0x000000ff3800720c */ /* 0x004fda0003f05270 */
[----:B------:R-:W-:Y:S05]  /*2380*/  @!P0 BRA `(.L_x_53) ;  /* 0x0000000400b08947 */ /* 0x000fea0003800000 */
[----:B------:R-:W-:Y:S01]  /*2390*/  BSSY.RELIABLE B8, `(.L_x_74) ;  /* 0x000000d000087945 */ /* 0x000fe20003800100 */
[----:B------:R-:W-:Y:S01]  /*23a0*/  IMAD.MOV.U32 R57, RZ, RZ, RZ ;  /* 0x000000ffff397224 */ /* 0x000fe200078e00ff */
[----:B------:R-:W-:-:S07]  /*23b0*/  PRMT R50, R56, 0x7610, R50 ;  /* 0x0000761038327816 */ /* 0x000fce0000000032 */
.L_x_76:
        /* <DEDUP_REMOVED lines=11> */
.L_x_74:
[----:B------:R-:W-:-:S13]  /*2470*/  ISETP.NE.AND P0, PT, R56, R7, PT ;  /* 0x000000073800720c */ /* 0x000fda0003f05270 */
[----:B------:R-:W-:Y:S05]  /*2480*/  @!P0 BRA `(.L_x_75) ;  /* 0x0000000000248947 */ /* 0x000fea0003800000 */
[----:B------:R-:W-:-:S07]  /*2490*/  IMAD.MOV.U32 R57, RZ, RZ, RZ ;  /* 0x000000ffff397224 */ /* 0x000fce00078e00ff */
.L_x_77:
        /* <DEDUP_REMOVED lines=8> */
.L_x_75:
[----:B------:R-:W2:Y:S02]  /*2520*/  LD.E.U8 R56, desc[UR36][R42.64] ;  /* 0x000000242a387980 */ /* 0x000ea4000c101100 */
[----:B--2---:R-:W-:-:S13]  /*2530*/  ISETP.NE.AND P0, PT, R56, RZ, PT ;  /* 0x000000ff3800720c */ /* 0x004fda0003f05270 */
[----:B------:R-:W-:Y:S05]  /*2540*/  @!P0 BRA `(.L_x_53) ;  /* 0x0000000400408947 */ /* 0x000fea0003800000 */
[----:B------:R-:W-:Y:S01]  /*2550*/  BSSY.RELIABLE B9, `(.L_x_78) ;  /* 0x000000d000097945 */ /* 0x000fe20003800100 */
[----:B------:R-:W-:Y:S01]  /*2560*/  IMAD.MOV.U32 R57, RZ, RZ, RZ ;  /* 0x000000ffff397224 */ /* 0x000fe200078e00ff */
[----:B------:R-:W-:-:S07]  /*2570*/  PRMT R50, R56, 0x7610, R50 ;  /* 0x0000761038327816 */ /* 0x000fce0000000032 */
.L_x_80:
        /* <DEDUP_REMOVED lines=11> */
.L_x_78:
[----:B------:R-:W-:-:S13]  /*2630*/  ISETP.NE.AND P0, PT, R56, R7, PT ;  /* 0x000000073800720c */ /* 0x000fda0003f05270 */
[----:B------:R-:W-:Y:S05]  /*2640*/  @!P0 BRA `(.L_x_79) ;  /* 0x0000000000248947 */ /* 0x000fea0003800000 */
[----:B------:R-:W-:-:S07]  /*2650*/  IMAD.MOV.U32 R57, RZ, RZ, RZ ;  /* 0x000000ffff397224 */ /* 0x000fce00078e00ff */
.L_x_81:
        /* <DEDUP_REMOVED lines=8> */
.L_x_79:
[----:B------:R-:W2:Y:S02]  /*26e0*/  LD.E.U8 R56, desc[UR36][R44.64] ;  /* 0x000000242c387980 */ /* 0x000ea4000c101100 */
[----:B--2---:R-:W-:-:S13]  /*26f0*/  ISETP.NE.AND P0, PT, R56, RZ, PT ;  /* 0x000000ff3800720c */ /* 0x004fda0003f05270 */
[----:B------:R-:W-:Y:S05]  /*2700*/  @!P0 BRA `(.L_x_53) ;  /* 0x0000000000d08947 */ /* 0x000fea0003800000 */
[----:B------:R-:W-:Y:S01]  /*2710*/  BSSY.RELIABLE B10, `(.L_x_82) ;  /* 0x000000d0000a7945 */ /* 0x000fe20003800100 */
[----:B------:R-:W-:Y:S01]  /*2720*/  IMAD.MOV.U32 R57, RZ, RZ, RZ ;  /* 0x000000ffff397224 */ /* 0x000fe200078e00ff */
[----:B------:R-:W-:-:S07]  /*2730*/  PRMT R50, R56, 0x7610, R50 ;  /* 0x0000761038327816 */ /* 0x000fce0000000032 */
.L_x_84:
        /* <DEDUP_REMOVED lines=11> */
.L_x_82:
[----:B------:R-:W-:-:S13]  /*27f0*/  ISETP.NE.AND P0, PT, R56, R7, PT ;  /* 0x000000073800720c */ /* 0x000fda0003f05270 */
[----:B------:R-:W-:Y:S05]  /*2800*/  @!P0 BRA `(.L_x_83) ;  /* 0x0000000000248947 */ /* 0x000fea0003800000 */
[----:B------:R-:W-:-:S07]  /*2810*/  IMAD.MOV.U32 R57, RZ, RZ, RZ ;  /* 0x000000ffff397224 */ /* 0x000fce00078e00ff */
.L_x_85:
        /* <DEDUP_REMOVED lines=8> */
.L_x_83:
[----:B------:R-:W2:Y:S02]  /*28a0*/  LD.E.U8 R56, desc[UR36][R46.64] ;  /* 0x000000242e387980 */ /* 0x000ea4000c101100 */
[----:B--2---:R-:W-:-:S13]  /*28b0*/  ISETP.NE.AND P0, PT, R56, RZ, PT ;  /* 0x000000ff3800720c */ /* 0x004fda0003f05270 */
[----:B------:R-:W-:Y:S05]  /*28c0*/  @!P0 BRA `(.L_x_53) ;  /* 0x0000000000608947 */ /* 0x000fea0003800000 */
[----:B------:R-:W-:Y:S01]  /*28d0*/  BSSY.RELIABLE B11, `(.L_x_86) ;  /* 0x000000d0000b7945 */ /* 0x000fe20003800100 */
[----:B------:R-:W-:Y:S01]  /*28e0*/  IMAD.MOV.U32 R57, RZ, RZ, RZ ;  /* 0x000000ffff397224 */ /* 0x000fe200078e00ff */
[----:B------:R-:W-:-:S07]  /*28f0*/  PRMT R50, R56, 0x7610, R50 ;  /* 0x0000761038327816 */ /* 0x000fce0000000032 */
.L_x_88:
        /* <DEDUP_REMOVED lines=11> */
.L_x_86:
[----:B------:R-:W-:-:S07]  /*29b0*/  IMAD.MOV.U32 R57, RZ, RZ, RZ ;  /* 0x000000ffff397224 */ /* 0x000fce00078e00ff */
.L_x_89:
        /* <DEDUP_REMOVED lines=9> */
.L_x_53:
[----:B------:R-:W-:Y:S02]  /*2a50*/  VIADD R3, R3, 0x1 ;  /* 0x0000000103037836 */ /* 0x000fe40000000000 */
[----:B------:R-:W-:Y:S01]  /*2a60*/  VIADD R5, R5, 0x1 ;  /* 0x0000000105057836 */ /* 0x000fe20000000000 */
[----:B------:R-:W-:Y:S06]  /*2a70*/  BRA `(.L_x_52) ;  /* 0x0000000000147947 */ /* 0x000fec0003800000 */
.L_x_87:
[----:B------:R-:W-:Y:S02]  /*2a80*/  VIADD R4, R4, 0x1 ;  /* 0x0000000104047836 */ /* 0x000fe40000000000 */
[----:B------:R-:W-:Y:S01]  /*2a90*/  VIADD R5, R5, 0x1 ;  /* 0x0000000105057836 */ /* 0x000fe20000000000 */
[----:B------:R-:W-:Y:S06]  /*2aa0*/  BRA `(.L_x_52) ;  /* 0x0000000000087947 */ /* 0x000fec0003800000 */
.L_x_21:
[----:B------:R-:W-:Y:S02]  /*2ab0*/  VIADD R0, R0, 0x1 ;  /* 0x0000000100007836 */ /* 0x000fe40000000000 */
[----:B------:R-:W-:-:S07]  /*2ac0*/  VIADD R5, R5, 0x1 ;  /* 0x0000000105057836 */ /* 0x000fce0000000000 */
.L_x_52:
[----:B------:R1:W-:Y:S05]  /*2ad0*/  BMOV.32 B2, R55 ;  /* 0x0000003702007356 */ /* 0x0003ea0000000000 */
[----:B------:R-:W-:Y:S05]  /*2ae0*/  BSYNC.RECONVERGENT B2 ;  /* 0x0000000000027941 */ /* 0x000fea0003800200 */
.L_x_20:
[----:B------:R-:W-:Y:S05]  /*2af0*/  BRA `(.L_x_90) ;  /* 0xffffffdc00dc7947 */ /* 0x000fea000383ffff */
.L_x_19:
[----:B------:R1:W-:Y:S05]  /*2b00*/  BMOV.32 B0, R54 ;  /* 0x0000003600007356 */ /* 0x0003ea0000000000 */
[----:B------:R-:W-:Y:S05]  /*2b10*/  BSYNC.RECONVERGENT B0 ;  /* 0x0000000000007941 */ /* 0x000fea0003800200 */
.L_x_16:
[----:B------:R-:W-:Y:S05]  /*2b20*/  WARPSYNC.ALL ;  /* 0x0000000000007948 */ /* 0x000fea0003800000 */
[----:B------:R-:W2:Y:S02]  /*2b30*/  LDC.64 R6, c[0x0][0x398] ;  /* 0x0000e600ff067b82 */ /* 0x000ea40000000a00 */
[----:B--2---:R-:W2:Y:S04]  /*2b40*/  LDG.E R9, desc[UR36][R6.64+0x4] ;  /* 0x0000042406097981 */ /* 0x004ea8000c1e1900 */
[----:B------:R-:W3:Y:S04]  /*2b50*/  LDG.E R8, desc[UR36][R6.64+0x8] ;  /* 0x0000082406087981 */ /* 0x000ee8000c1e1900 */
[----:B------:R-:W4:Y:S04]  /*2b60*/  LDG.E R11, desc[UR36][R6.64+0xc] ;  /* 0x00000c24060b7981 */ /* 0x000f28000c1e1900 */
[----:B------:R-:W4:Y:S01]  /*2b70*/  LDG.E R5, desc[UR36][R6.64] ;  /* 0x0000002406057981 */ /* 0x000f22000c1e1900 */
[----:B------:R-:W0:Y:S01]  /*2b80*/  S2UR UR6, SR_CgaCtaId ;  /* 0x00000000000679c3 */ /* 0x000e220000008800 */
[----:B------:R-:W-:Y:S01]  /*2b90*/  VOTEU.ANY UR4, UPT, PT ;  /* 0x0000000000047886 */ /* 0x000fe200038e0100 */
[----:B------:R-:W-:Y:S01]  /*2ba0*/  UMOV UR5, 0x400 ;  /* 0x0000040000057882 */ /* 0x000fe20000000000 */
[----:B------:R-:W1:Y:S01]  /*2bb0*/  S2R R10, SR_LANEID ;  /* 0x00000000000a7919 */ /* 0x000e620000000000 */
[----:B------:R-:W-:-:S06]  /*2bc0*/  UFLO.U32 UR4, UR4 ;  /* 0x00000004000472bd */ /* 0x000fcc00080e0000 */
[----:B-1----:R-:W-:Y:S01]  /*2bd0*/  ISETP.EQ.U32.AND P0, PT, R10, UR4, PT ;  /* 0x000000040a007c0c */ /* 0x002fe2000bf02070 */
[----:B------:R-:W-:Y:S02]  /*2be0*/  UIADD3 UR4, UPT, UPT, UR5, 0x4, URZ ;  /* 0x0000000405047890 */ /* 0x000fe4000fffe0ff */
[----:B0-----:R-:W-:Y:S02]  /*2bf0*/  ULEA UR5, UR6, UR5, 0x18 ;  /* 0x0000000506057291 */ /* 0x001fe4000f8ec0ff */
[----:B------:R-:W-:Y:S01]  /*2c00*/  ULEA UR4, UR6, UR4, 0x18 ;  /* 0x0000000406047291 */ /* 0x000fe2000f8ec0ff */
[----:B--2---:R-:W-:-:S04]  /*2c10*/  IMAD R9, R2, R9, RZ ;  /* 0x0000000902097224 */ /* 0x004fc800078e02ff */
[----:B---3--:R-:W-:Y:S02]  /*2c20*/  IMAD R8, R3, R8, R9 ;  /* 0x0000000803087224 */ /* 0x008fe400078e0209 */
[----:B------:R-:W0:Y:S02]  /*2c30*/  S2R R3, SR_TID.X ;  /* 0x0000000000037919 */ /* 0x000e240000002100 */
[----:B----4-:R-:W-:-:S04]  /*2c40*/  IMAD R8, R4, R11, R8 ;  /* 0x0000000b04087224 */ /* 0x010fc800078e0208 */
[----:B------:R-:W-:-:S05]  /*2c50*/  IMAD R5, R0, R5, -R8 ;  /* 0x0000000500057224 */ /* 0x000fca00078e0a08 */
[----:B------:R-:W-:-:S13]  /*2c60*/  CREDUX.MAX.S32 UR7, R5 ;  /* 0x00000000050772cc */ /* 0x000fda0000000200 */
[----:B------:R-:W-:-:S05]  /*2c70*/  IMAD.U32 R2, RZ, RZ, UR7 ;  /* 0x00000007ff027e24 */ /* 0x000fca000f8e00ff */
[----:B------:R-:W-:Y:S01]  /*2c80*/  @P0 ATOMS.MAX.S32 RZ, [UR4], R2 ;  /* 0x00000002ffff098c */ /* 0x000fe20009000204 */
[----:B------:R-:W-:Y:S06]  /*2c90*/  BAR.SYNC.DEFER_BLOCKING 0x0 ;  /* 0x0000000000007b1d */ /* 0x000fec0000010000 */
[----:B------:R-:W1:Y:S02]  /*2ca0*/  LDS R0, [UR5+0x4] ;  /* 0x00000405ff007984 */ /* 0x000e640008000800 */
[----:B-1----:R-:W-:-:S13]  /*2cb0*/  ISETP.NE.AND P0, PT, R0, R5, PT ;  /* 0x000000050000720c */ /* 0x002fda0003f05270 */
[----:B0-----:R0:W-:Y:S01]  /*2cc0*/  @!P0 STS [UR5], R3 ;  /* 0x00000003ff008988 */ /* 0x0011e20008000805 */
[----:B------:R-:W-:Y:S01]  /*2cd0*/  BAR.SYNC.DEFER_BLOCKING 0x0 ;  /* 0x0000000000007b1d */ /* 0x000fe20000010000 */
[----:B------:R-:W-:-:S13]  /*2ce0*/  ISETP.NE.AND P0, PT, R3, RZ, PT ;  /* 0x000000ff0300720c */ /* 0x000fda0003f05270 */
[----:B0-----:R-:W-:Y:S05]  /*2cf0*/  @P0 BRA `(.L_x_91) ;  /* 0x0000000000040947 */ /* 0x001fea0003800000 */
[----:B------:R-:W-:Y:S05]  /*2d00*/  BPT.TRAP 0x1 ;  /* 0x000000040000795c */ /* 0x000fea0000300000 */
.L_x_91:
[----:B------:R-:W-:Y:S05]  /*2d10*/  WARPSYNC.ALL ;  /* 0x0000000000007948 */ /* 0x000fea0003800000 */
[----:B------:R-:W-:Y:S01]  /*2d20*/  BAR.SYNC.DEFER_BLOCKING 0x0 ;  /* 0x0000000000007b1d */ /* 0x000fe20000010000 */
[----:B------:R-:W-:-:S07]  /*2d30*/  MOV R0, 0x8 ;  /* 0x0000000800007802 */ /* 0x000fce0000000f00 */
[----:B------:R0:W1:Y:S01]  /*2d40*/  LDC.64 R2, c[0x4][R0] ;  /* 0x0100000000027b82 */ /* 0x0000620000000a00 */
[----:B------:R-:W2:Y:S02]  /*2d50*/  LDS.64 R4, [UR5+0x8] ;  /* 0x00000805ff047984 */ /* 0x000ea40008000a00 */
[----:B-----5:R-:W-:-:S07]  /*2d60*/  LEPC R20, `(.L_x_92) ;  /* 0x000000001014794e */ /* 0x020fce0000000000 */
[----:B012---:R-:W-:Y:S05]  /*2d70*/  CALL.ABS.NOINC R2 ;  /* 0x0000000002007343 */ /* 0x007fea0003c00000 */
.L_x_92:
[----:B------:R-:W0:Y:S02]  /*2d80*/  LDC.64 R2, c[0x0][0x3a0] ;  /* 0x0000e800ff027b82 */ /* 0x000e240000000a00 */
[----:B0-----:R-:W-:Y:S01]  /*2d90*/  STG.E desc[UR36][R2.64], RZ ;  /* 0x000000ff02007986 */ /* 0x001fe2000c101924 */
[----:B------:R-:W-:Y:S05]  /*2da0*/  EXIT ;  /* 0x000000000000794d */ /* 0x000fea0003800000 */
.L_x_93:
[----:B------:R-:W-:-:S00]  /*2db0*/  BRA `(.L_x_93) ;  /* 0xfffffffc00fc7947 */ /* 0x000fc0000383ffff */
[----:B------:R-:W-:-:S00]  /*2dc0*/  NOP ;  /* 0x0000000000007918 */ /* 0x000fc00000000000 */
        /* <DEDUP_REMOVED lines=11> */
.L_x_94:


//--------------------- .nv.global.init           --------------------------
	.section	.nv.global.init,"aw",@progbits
	.align	8
	.align		8
.nv.global.init:
	.type		conservativeGroup,@object
	.size		conservativeGroup,(semiConservativeGroup - conservativeGroup)
conservativeGroup:
        /*0000*/ 	.dword	fun@R_CUDA_G64($str)
	.align		8
        /*0008*/ 	.dword	fun@R_CUDA_G64($str$1)
	.align		8
        /*0010*/ 	.dword	fun@R_CUDA_G64($str$2)
	.align		8
        /*0018*/ 	.dword	fun@R_CUDA_G64($str$3)
	.align		8
        /*0020*/ 	.dword	fun@R_CUDA_G64($str$4)
	.align		8
        /*0028*/ 	.dword	fun@R_CUDA_G64($str$5)
	.align		8
        /*0030*/ 	.dword	fun@R_CUDA_G64($str$6)
	.align		8
        /*0038*/ 	.dword	fun@R_CUDA_G64($str$7)
	.align		8
        /*0040*/ 	.dword	fun@R_CUDA_G64($str$8)
	.align		8
	.type		semiConservativeGroup,@object
	.size		semiConservativeGroup,($str$5 - semiConservativeGroup)
semiConservativeGroup:
        /*0048*/ 	.dword	fun@R_CUDA_G64($str$9)
	.align		8
        /*0050*/ 	.dword	fun@R_CUDA_G64($str$10)
	.align		8
        /*0058*/ 	.dword	fun@R_CUDA_G64($str$11)
	.align		8
        /*0060*/ 	.dword	fun@R_CUDA_G64($str$12)
	.align		8
        /*0068*/ 	.dword	fun@R_CUDA_G64($str$13)
	.align		8
        /*0070*/ 	.dword	fun@R_CUDA_G64($str$14)
	.align		8
        /*0078*/ 	.dword	fun@R_CUDA_G64($str$15)
	.align		8
        /*0080*/ 	.dword	fun@R_CUDA_G64($str$16)
	.align		8
        /*0088*/ 	.dword	fun@R_CUDA_G64($str$17)
	.align		8
        /*0090*/ 	.dword	fun@R_CUDA_G64($str$18)
	.align		8
        /*0098*/ 	.dword	fun@R_CUDA_G64($str$19)
	.type		$str$5,@object
	.size		$str$5,($str$15 - $str$5)
$str$5:
        /*00a0*/ 	.byte	0x48, 0x59, 0x00
	.type		$str$15,@object
	.size		$str$15,($str$2 - $str$15)
$str$15:
        /*00a3*/ 	.byte	0x48, 0x46, 0x59, 0x00
	.type		$str$2,@object
	.size		$str$2,($str$9 - $str$2)
$str$2:
        /*00a7*/ 	.byte	0x46, 0x59, 0x57, 0x00
	.type		$str$9,@object
	.size		$str$9,($str$6 - $str$9)
$str$9:
        /*00ab*/ 	.byte	0x53, 0x41, 0x47, 0x00
	.type		$str$6,@object
	.size		$str$6,($str$16 - $str$6)
$str$6:
        /*00af*/ 	.byte	0x53, 0x54, 0x41, 0x00
	.type		$str$16,@object
	.size		$str$16,($str$12 - $str$16)
$str$16:
        /*00b3*/ 	.byte	0x43, 0x53, 0x41, 0x00
	.type		$str$12,@object
	.size		$str$12,($str - $str$12)
$str$12:
        /*00b7*/ 	.byte	0x41, 0x54, 0x56, 0x00
	.type		$str,@object
	.size		$str,($str$8 - $str)
$str:
        /*00bb*/ 	.byte	0x4e, 0x44, 0x45, 0x51, 0x00
	.type		$str$8,@object
	.size		$str$8,($str$4 - $str$8)
$str$8:
        /*00c0*/ 	.byte	0x4d, 0x49, 0x4c, 0x46, 0x00
	.type		$str$4,@object
	.size		$str$4,($str$17 - $str$4)
$str$4:
        /*00c5*/ 	.byte	0x51, 0x48, 0x52, 0x4b, 0x00
	.type		$str$17,@object
	.size		$str$17,($str$13 - $str$17)
$str$17:
        /*00ca*/ 	.byte	0x53, 0x54, 0x4e, 0x4b, 0x00
	.type		$str$13,@object
	.size		$str$13,($str$1 - $str$13)
$str$13:
        /*00cf*/ 	.byte	0x53, 0x54, 0x50, 0x41, 0x00
	.type		$str$1,@object
	.size		$str$1,($str$3 - $str$1)
$str$1:
        /*00d4*/ 	.byte	0x4d, 0x49, 0x4c, 0x56, 0x00
	.type		$str$3,@object
	.size		$str$3,($str$10 - $str$3)
$str$3:
        /*00d9*/ 	.byte	0x4e, 0x45, 0x51, 0x4b, 0x00
	.type		$str$10,@object
	.size		$str$10,($str$7 - $str$10)
$str$10:
        /*00de*/ 	.byte	0x53, 0x47, 0x4e, 0x44, 0x00
	.type		$str$7,@object
	.size		$str$7,($str$19 - $str$7)
$str$7:
        /*00e3*/ 	.byte	0x4e, 0x48, 0x51, 0x4b, 0x00
	.type		$str$19,@object
	.size		$str$19,($str$11 - $str$19)
$str$19:
        /*00e8*/ 	.byte	0x46, 0x56, 0x4c, 0x49, 0x4d, 0x00
	.type		$str$11,@object
	.size		$str$11,($str$18 - $str$11)
$str$11:
        /*00ee*/ 	.byte	0x4e, 0x45, 0x51, 0x48, 0x52, 0x4b, 0x00
	.type		$str$18,@object
	.size		$str$18,($str$14 - $str$18)
$str$18:
        /*00f5*/ 	.byte	0x53, 0x4e, 0x44, 0x45, 0x51, 0x4b, 0x00
	.type		$str$14,@object
	.size		$str$14,(.L_15 - $str$14)
$str$14:
        /*00fc*/ 	.byte	0x4e, 0x44, 0x45, 0x51, 0x48, 0x4b, 0x00
.L_15:


//--------------------- .nv.shared._Z19BestMutantANDOffsetP7nkTuplePcS1_PiS2_ --------------------------
	.section	.nv.shared._Z19BestMutantANDOffsetP7nkTuplePcS1_PiS2_,"aw",@nobits
	.sectionflags	@""
	.align	8
.nv.shared._Z19BestMutantANDOffsetP7nkTuplePcS1_PiS2_:
	.zero		1048


//--------------------- .nv.shared.reserved.0     --------------------------
	.section	.nv.shared.reserved.0,"aw",@nobits
	.weak		__nv_reservedSMEM_offset_0_alias
	.size		__nv_reservedSMEM_offset_0_alias, 0, 64
	.other		__nv_reservedSMEM_offset_0_alias,@"STO_CUDA_RESERVED_SHARED STV_DEFAULT"
__nv_reservedSMEM_offset_0_alias:
	.zero		0
	.zero		64


//--------------------- .nv.constant0._Z19BestMutantANDOffsetP7nkTuplePcS1_PiS2_ --------------------------
	.section	.nv.constant0._Z19BestMutantANDOffsetP7nkTuplePcS1_PiS2_,"a",@progbits
	.sectionflags	@""
	.align	4
.nv.constant0._Z19BestMutantANDOffsetP7nkTuplePcS1_PiS2_:
	.zero		936


//--------------------- SYMBOLS --------------------------

	.type		.nv.reservedSmem.offset0,@object
	.size		.nv.reservedSmem.offset0,0x4
	.type		.nv.reservedSmem.cap,@object
	.size		.nv.reservedSmem.cap,0x4
	.type		malloc,@function
	.type		free,@function
